//
// Generated by NVIDIA NVVM Compiler
//
// Compiler Build ID: CL-36424714
// Cuda compilation tools, release 13.0, V13.0.88
// Based on NVVM 20.0.0
//

.version 9.0
.target sm_100
.address_size 64

	// .globl	_Z8setupRNGP17curandStateXORWOWm
.global .align 4 .b8 precalc_xorwow_matrix[102400];
.global .align 4 .b8 precalc_xorwow_offset_matrix[102400];
.global .align 4 .b8 mrg32k3aM1[2304];
.global .align 4 .b8 mrg32k3aM2[2304];
.global .align 4 .b8 mrg32k3aM1SubSeq[2016];
.global .align 4 .b8 mrg32k3aM2SubSeq[2016];
.global .align 4 .b8 mrg32k3aM1Seq[2304];
.global .align 4 .b8 mrg32k3aM2Seq[2304];
.const .align 8 .b8 __cr_lgamma_table[72];

.visible .entry _Z8setupRNGP17curandStateXORWOWm(
	.param .u64 .ptr .align 1 _Z8setupRNGP17curandStateXORWOWm_param_0,
	.param .u64 _Z8setupRNGP17curandStateXORWOWm_param_1
)
{
	.reg .pred 	%p<24>;
	.reg .b32 	%r<413>;
	.reg .b64 	%rd<19>;

	ld.param.u64 	%rd8, [_Z8setupRNGP17curandStateXORWOWm_param_0];
	ld.param.u64 	%rd9, [_Z8setupRNGP17curandStateXORWOWm_param_1];
	cvta.to.global.u64 	%rd10, %rd8;
	mov.u32 	%r182, %tid.x;
	mov.u32 	%r183, %ntid.x;
	mov.u32 	%r184, %ctaid.x;
	mad.lo.s32 	%r185, %r183, %r184, %r182;
	cvt.s64.s32 	%rd18, %r185;
	mul.wide.s32 	%rd11, %r185, 48;
	add.s64 	%rd2, %rd10, %rd11;
	cvt.u32.u64 	%r186, %rd9;
	xor.b32  	%r187, %r186, -1429050551;
	mul.lo.s32 	%r188, %r187, 1099087573;
	{ .reg .b32 tmp; mov.b64 {tmp, %r189}, %rd9; }
	xor.b32  	%r190, %r189, -136515619;
	mul.lo.s32 	%r191, %r190, -1703105765;
	add.s32 	%r192, %r188, %r191;
	add.s32 	%r193, %r192, 6615241;
	add.s32 	%r194, %r188, 123456789;
	st.global.v2.u32 	[%rd2], {%r193, %r194};
	xor.b32  	%r195, %r188, 362436069;
	add.s32 	%r196, %r191, 521288629;
	st.global.v2.u32 	[%rd2+8], {%r195, %r196};
	xor.b32  	%r197, %r191, 88675123;
	add.s32 	%r198, %r188, 5783321;
	st.global.v2.u32 	[%rd2+16], {%r197, %r198};
	setp.eq.s32 	%p1, %r185, 0;
	@%p1 bra 	$L__BB0_42;
	mov.b32 	%r319, 0;
$L__BB0_2:
	and.b64  	%rd4, %rd18, 3;
	setp.eq.s64 	%p2, %rd4, 0;
	@%p2 bra 	$L__BB0_41;
	mul.wide.u32 	%rd12, %r319, 3200;
	mov.u64 	%rd13, precalc_xorwow_matrix;
	add.s64 	%rd5, %rd13, %rd12;
	cvt.u32.u64 	%r2, %rd4;
	mov.b32 	%r320, 0;
$L__BB0_4:
	mov.b32 	%r333, 0;
	mov.u32 	%r334, %r333;
	mov.u32 	%r335, %r333;
	mov.u32 	%r336, %r333;
	mov.u32 	%r337, %r333;
	mov.u32 	%r326, %r333;
$L__BB0_5:
	mul.wide.u32 	%rd14, %r326, 4;
	add.s64 	%rd15, %rd2, %rd14;
	ld.global.u32 	%r10, [%rd15+4];
	shl.b32 	%r11, %r326, 5;
	mov.b32 	%r332, 0;
$L__BB0_6:
	.pragma "nounroll";
	shr.u32 	%r203, %r10, %r332;
	and.b32  	%r204, %r203, 1;
	setp.eq.b32 	%p3, %r204, 1;
	not.pred 	%p4, %p3;
	add.s32 	%r205, %r11, %r332;
	mul.lo.s32 	%r206, %r205, 5;
	mul.wide.u32 	%rd16, %r206, 4;
	add.s64 	%rd6, %rd5, %rd16;
	@%p4 bra 	$L__BB0_8;
	ld.global.u32 	%r207, [%rd6];
	xor.b32  	%r337, %r337, %r207;
	ld.global.u32 	%r208, [%rd6+4];
	xor.b32  	%r336, %r336, %r208;
	ld.global.u32 	%r209, [%rd6+8];
	xor.b32  	%r335, %r335, %r209;
	ld.global.u32 	%r210, [%rd6+12];
	xor.b32  	%r334, %r334, %r210;
	ld.global.u32 	%r211, [%rd6+16];
	xor.b32  	%r333, %r333, %r211;
$L__BB0_8:
	and.b32  	%r213, %r203, 2;
	setp.eq.s32 	%p5, %r213, 0;
	@%p5 bra 	$L__BB0_10;
	ld.global.u32 	%r214, [%rd6+20];
	xor.b32  	%r337, %r337, %r214;
	ld.global.u32 	%r215, [%rd6+24];
	xor.b32  	%r336, %r336, %r215;
	ld.global.u32 	%r216, [%rd6+28];
	xor.b32  	%r335, %r335, %r216;
	ld.global.u32 	%r217, [%rd6+32];
	xor.b32  	%r334, %r334, %r217;
	ld.global.u32 	%r218, [%rd6+36];
	xor.b32  	%r333, %r333, %r218;
$L__BB0_10:
	and.b32  	%r220, %r203, 4;
	setp.eq.s32 	%p6, %r220, 0;
	@%p6 bra 	$L__BB0_12;
	ld.global.u32 	%r221, [%rd6+40];
	xor.b32  	%r337, %r337, %r221;
	ld.global.u32 	%r222, [%rd6+44];
	xor.b32  	%r336, %r336, %r222;
	ld.global.u32 	%r223, [%rd6+48];
	xor.b32  	%r335, %r335, %r223;
	ld.global.u32 	%r224, [%rd6+52];
	xor.b32  	%r334, %r334, %r224;
	ld.global.u32 	%r225, [%rd6+56];
	xor.b32  	%r333, %r333, %r225;
$L__BB0_12:
	and.b32  	%r227, %r203, 8;
	setp.eq.s32 	%p7, %r227, 0;
	@%p7 bra 	$L__BB0_14;
	ld.global.u32 	%r228, [%rd6+60];
	xor.b32  	%r337, %r337, %r228;
	ld.global.u32 	%r229, [%rd6+64];
	xor.b32  	%r336, %r336, %r229;
	ld.global.u32 	%r230, [%rd6+68];
	xor.b32  	%r335, %r335, %r230;
	ld.global.u32 	%r231, [%rd6+72];
	xor.b32  	%r334, %r334, %r231;
	ld.global.u32 	%r232, [%rd6+76];
	xor.b32  	%r333, %r333, %r232;
$L__BB0_14:
	and.b32  	%r234, %r203, 16;
	setp.eq.s32 	%p8, %r234, 0;
	@%p8 bra 	$L__BB0_16;
	ld.global.u32 	%r235, [%rd6+80];
	xor.b32  	%r337, %r337, %r235;
	ld.global.u32 	%r236, [%rd6+84];
	xor.b32  	%r336, %r336, %r236;
	ld.global.u32 	%r237, [%rd6+88];
	xor.b32  	%r335, %r335, %r237;
	ld.global.u32 	%r238, [%rd6+92];
	xor.b32  	%r334, %r334, %r238;
	ld.global.u32 	%r239, [%rd6+96];
	xor.b32  	%r333, %r333, %r239;
$L__BB0_16:
	and.b32  	%r241, %r203, 32;
	setp.eq.s32 	%p9, %r241, 0;
	@%p9 bra 	$L__BB0_18;
	ld.global.u32 	%r242, [%rd6+100];
	xor.b32  	%r337, %r337, %r242;
	ld.global.u32 	%r243, [%rd6+104];
	xor.b32  	%r336, %r336, %r243;
	ld.global.u32 	%r244, [%rd6+108];
	xor.b32  	%r335, %r335, %r244;
	ld.global.u32 	%r245, [%rd6+112];
	xor.b32  	%r334, %r334, %r245;
	ld.global.u32 	%r246, [%rd6+116];
	xor.b32  	%r333, %r333, %r246;
$L__BB0_18:
	and.b32  	%r248, %r203, 64;
	setp.eq.s32 	%p10, %r248, 0;
	@%p10 bra 	$L__BB0_20;
	ld.global.u32 	%r249, [%rd6+120];
	xor.b32  	%r337, %r337, %r249;
	ld.global.u32 	%r250, [%rd6+124];
	xor.b32  	%r336, %r336, %r250;
	ld.global.u32 	%r251, [%rd6+128];
	xor.b32  	%r335, %r335, %r251;
	ld.global.u32 	%r252, [%rd6+132];
	xor.b32  	%r334, %r334, %r252;
	ld.global.u32 	%r253, [%rd6+136];
	xor.b32  	%r333, %r333, %r253;
$L__BB0_20:
	and.b32  	%r255, %r203, 128;
	setp.eq.s32 	%p11, %r255, 0;
	@%p11 bra 	$L__BB0_22;
	ld.global.u32 	%r256, [%rd6+140];
	xor.b32  	%r337, %r337, %r256;
	ld.global.u32 	%r257, [%rd6+144];
	xor.b32  	%r336, %r336, %r257;
	ld.global.u32 	%r258, [%rd6+148];
	xor.b32  	%r335, %r335, %r258;
	ld.global.u32 	%r259, [%rd6+152];
	xor.b32  	%r334, %r334, %r259;
	ld.global.u32 	%r260, [%rd6+156];
	xor.b32  	%r333, %r333, %r260;
$L__BB0_22:
	and.b32  	%r262, %r203, 256;
	setp.eq.s32 	%p12, %r262, 0;
	@%p12 bra 	$L__BB0_24;
	ld.global.u32 	%r263, [%rd6+160];
	xor.b32  	%r337, %r337, %r263;
	ld.global.u32 	%r264, [%rd6+164];
	xor.b32  	%r336, %r336, %r264;
	ld.global.u32 	%r265, [%rd6+168];
	xor.b32  	%r335, %r335, %r265;
	ld.global.u32 	%r266, [%rd6+172];
	xor.b32  	%r334, %r334, %r266;
	ld.global.u32 	%r267, [%rd6+176];
	xor.b32  	%r333, %r333, %r267;
$L__BB0_24:
	and.b32  	%r269, %r203, 512;
	setp.eq.s32 	%p13, %r269, 0;
	@%p13 bra 	$L__BB0_26;
	ld.global.u32 	%r270, [%rd6+180];
	xor.b32  	%r337, %r337, %r270;
	ld.global.u32 	%r271, [%rd6+184];
	xor.b32  	%r336, %r336, %r271;
	ld.global.u32 	%r272, [%rd6+188];
	xor.b32  	%r335, %r335, %r272;
	ld.global.u32 	%r273, [%rd6+192];
	xor.b32  	%r334, %r334, %r273;
	ld.global.u32 	%r274, [%rd6+196];
	xor.b32  	%r333, %r333, %r274;
$L__BB0_26:
	and.b32  	%r276, %r203, 1024;
	setp.eq.s32 	%p14, %r276, 0;
	@%p14 bra 	$L__BB0_28;
	ld.global.u32 	%r277, [%rd6+200];
	xor.b32  	%r337, %r337, %r277;
	ld.global.u32 	%r278, [%rd6+204];
	xor.b32  	%r336, %r336, %r278;
	ld.global.u32 	%r279, [%rd6+208];
	xor.b32  	%r335, %r335, %r279;
	ld.global.u32 	%r280, [%rd6+212];
	xor.b32  	%r334, %r334, %r280;
	ld.global.u32 	%r281, [%rd6+216];
	xor.b32  	%r333, %r333, %r281;
$L__BB0_28:
	and.b32  	%r283, %r203, 2048;
	setp.eq.s32 	%p15, %r283, 0;
	@%p15 bra 	$L__BB0_30;
	ld.global.u32 	%r284, [%rd6+220];
	xor.b32  	%r337, %r337, %r284;
	ld.global.u32 	%r285, [%rd6+224];
	xor.b32  	%r336, %r336, %r285;
	ld.global.u32 	%r286, [%rd6+228];
	xor.b32  	%r335, %r335, %r286;
	ld.global.u32 	%r287, [%rd6+232];
	xor.b32  	%r334, %r334, %r287;
	ld.global.u32 	%r288, [%rd6+236];
	xor.b32  	%r333, %r333, %r288;
$L__BB0_30:
	and.b32  	%r290, %r203, 4096;
	setp.eq.s32 	%p16, %r290, 0;
	@%p16 bra 	$L__BB0_32;
	ld.global.u32 	%r291, [%rd6+240];
	xor.b32  	%r337, %r337, %r291;
	ld.global.u32 	%r292, [%rd6+244];
	xor.b32  	%r336, %r336, %r292;
	ld.global.u32 	%r293, [%rd6+248];
	xor.b32  	%r335, %r335, %r293;
	ld.global.u32 	%r294, [%rd6+252];
	xor.b32  	%r334, %r334, %r294;
	ld.global.u32 	%r295, [%rd6+256];
	xor.b32  	%r333, %r333, %r295;
$L__BB0_32:
	and.b32  	%r297, %r203, 8192;
	setp.eq.s32 	%p17, %r297, 0;
	@%p17 bra 	$L__BB0_34;
	ld.global.u32 	%r298, [%rd6+260];
	xor.b32  	%r337, %r337, %r298;
	ld.global.u32 	%r299, [%rd6+264];
	xor.b32  	%r336, %r336, %r299;
	ld.global.u32 	%r300, [%rd6+268];
	xor.b32  	%r335, %r335, %r300;
	ld.global.u32 	%r301, [%rd6+272];
	xor.b32  	%r334, %r334, %r301;
	ld.global.u32 	%r302, [%rd6+276];
	xor.b32  	%r333, %r333, %r302;
$L__BB0_34:
	and.b32  	%r304, %r203, 16384;
	setp.eq.s32 	%p18, %r304, 0;
	@%p18 bra 	$L__BB0_36;
	ld.global.u32 	%r305, [%rd6+280];
	xor.b32  	%r337, %r337, %r305;
	ld.global.u32 	%r306, [%rd6+284];
	xor.b32  	%r336, %r336, %r306;
	ld.global.u32 	%r307, [%rd6+288];
	xor.b32  	%r335, %r335, %r307;
	ld.global.u32 	%r308, [%rd6+292];
	xor.b32  	%r334, %r334, %r308;
	ld.global.u32 	%r309, [%rd6+296];
	xor.b32  	%r333, %r333, %r309;
$L__BB0_36:
	and.b32  	%r311, %r203, 32768;
	setp.eq.s32 	%p19, %r311, 0;
	@%p19 bra 	$L__BB0_38;
	ld.global.u32 	%r312, [%rd6+300];
	xor.b32  	%r337, %r337, %r312;
	ld.global.u32 	%r313, [%rd6+304];
	xor.b32  	%r336, %r336, %r313;
	ld.global.u32 	%r314, [%rd6+308];
	xor.b32  	%r335, %r335, %r314;
	ld.global.u32 	%r315, [%rd6+312];
	xor.b32  	%r334, %r334, %r315;
	ld.global.u32 	%r316, [%rd6+316];
	xor.b32  	%r333, %r333, %r316;
$L__BB0_38:
	add.s32 	%r332, %r332, 16;
	setp.ne.s32 	%p20, %r332, 32;
	@%p20 bra 	$L__BB0_6;
	mad.lo.s32 	%r317, %r326, -31, %r11;
	add.s32 	%r326, %r317, 1;
	setp.ne.s32 	%p21, %r326, 5;
	@%p21 bra 	$L__BB0_5;
	st.global.u32 	[%rd2+4], %r337;
	st.global.u32 	[%rd2+8], %r336;
	st.global.u32 	[%rd2+12], %r335;
	st.global.u32 	[%rd2+16], %r334;
	st.global.u32 	[%rd2+20], %r333;
	add.s32 	%r320, %r320, 1;
	setp.lt.u32 	%p22, %r320, %r2;
	@%p22 bra 	$L__BB0_4;
$L__BB0_41:
	shr.u64 	%rd7, %rd18, 2;
	add.s32 	%r319, %r319, 1;
	setp.gt.u64 	%p23, %rd18, 3;
	mov.u64 	%rd18, %rd7;
	@%p23 bra 	$L__BB0_2;
$L__BB0_42:
	mov.b32 	%r318, 0;
	st.global.v2.u32 	[%rd2+24], {%r318, %r318};
	st.global.u32 	[%rd2+32], %r318;
	mov.b64 	%rd17, 0;
	st.global.u64 	[%rd2+40], %rd17;
	ret;

}
	// .globl	_Z10initForestP4CellP17curandStateXORWOW
.visible .entry _Z10initForestP4CellP17curandStateXORWOW(
	.param .u64 .ptr .align 1 _Z10initForestP4CellP17curandStateXORWOW_param_0,
	.param .u64 .ptr .align 1 _Z10initForestP4CellP17curandStateXORWOW_param_1
)
{
	.reg .pred 	%p<3>;
	.reg .b32 	%r<73>;
	.reg .b32 	%f<4>;
	.reg .b64 	%rd<9>;
	.reg .b64 	%fd<3>;

	ld.param.u64 	%rd1, [_Z10initForestP4CellP17curandStateXORWOW_param_0];
	ld.param.u64 	%rd2, [_Z10initForestP4CellP17curandStateXORWOW_param_1];
	mov.u32 	%r2, %tid.x;
	mov.u32 	%r3, %ntid.x;
	mov.u32 	%r4, %ctaid.x;
	mad.lo.s32 	%r1, %r3, %r4, %r2;
	setp.gt.s32 	%p1, %r1, 255;
	@%p1 bra 	$L__BB1_2;
	cvta.to.global.u64 	%rd3, %rd1;
	cvta.to.global.u64 	%rd4, %rd2;
	mul.wide.s32 	%rd5, %r1, 48;
	add.s64 	%rd6, %rd4, %rd5;
	ld.global.v2.u32 	{%r5, %r6}, [%rd6];
	ld.global.v2.u32 	{%r7, %r8}, [%rd6+8];
	ld.global.v2.u32 	{%r9, %r10}, [%rd6+16];
	ld.global.v2.u32 	{%r11, %r12}, [%rd6+24];
	ld.global.f32 	%f1, [%rd6+32];
	ld.global.f64 	%fd1, [%rd6+40];
	shr.u32 	%r13, %r6, 2;
	xor.b32  	%r14, %r13, %r6;
	shl.b32 	%r15, %r10, 4;
	shl.b32 	%r16, %r14, 1;
	xor.b32  	%r17, %r15, %r16;
	xor.b32  	%r18, %r17, %r10;
	xor.b32  	%r19, %r18, %r14;
	add.s32 	%r20, %r5, %r19;
	add.s32 	%r21, %r20, 362437;
	cvt.rn.f32.u32 	%f2, %r21;
	fma.rn.f32 	%f3, %f2, 0f2F800000, 0f2F000000;
	cvt.f64.f32 	%fd2, %f3;
	setp.lt.f64 	%p2, %fd2, 0d3FA999999999999A;
	selp.b32 	%r22, 2, 1, %p2;
	mul.wide.s32 	%rd7, %r1, 24;
	add.s64 	%rd8, %rd3, %rd7;
	st.global.u32 	[%rd8], %r22;
	shr.u32 	%r23, %r7, 2;
	xor.b32  	%r24, %r23, %r7;
	shl.b32 	%r25, %r19, 4;
	shl.b32 	%r26, %r24, 1;
	xor.b32  	%r27, %r25, %r26;
	xor.b32  	%r28, %r27, %r19;
	xor.b32  	%r29, %r28, %r24;
	add.s32 	%r30, %r5, %r29;
	add.s32 	%r31, %r30, 138;
	and.b32  	%r32, %r31, 255;
	st.global.u32 	[%rd8+4], %r32;
	shr.u32 	%r33, %r8, 2;
	xor.b32  	%r34, %r33, %r8;
	shl.b32 	%r35, %r29, 4;
	shl.b32 	%r36, %r34, 1;
	xor.b32  	%r37, %r35, %r36;
	xor.b32  	%r38, %r37, %r29;
	xor.b32  	%r39, %r38, %r34;
	add.s32 	%r40, %r5, %r39;
	add.s32 	%r41, %r40, 79;
	and.b32  	%r42, %r41, 255;
	st.global.u32 	[%rd8+8], %r42;
	shr.u32 	%r43, %r9, 2;
	xor.b32  	%r44, %r43, %r9;
	shl.b32 	%r45, %r39, 4;
	shl.b32 	%r46, %r44, 1;
	xor.b32  	%r47, %r45, %r46;
	xor.b32  	%r48, %r47, %r39;
	xor.b32  	%r49, %r48, %r44;
	add.s32 	%r50, %r5, %r49;
	add.s32 	%r51, %r50, 20;
	and.b32  	%r52, %r51, 255;
	st.global.u32 	[%rd8+12], %r52;
	shr.u32 	%r53, %r10, 2;
	xor.b32  	%r54, %r53, %r10;
	shl.b32 	%r55, %r49, 4;
	shl.b32 	%r56, %r54, 1;
	xor.b32  	%r57, %r55, %r56;
	xor.b32  	%r58, %r57, %r49;
	xor.b32  	%r59, %r58, %r54;
	add.s32 	%r60, %r5, %r59;
	add.s32 	%r61, %r60, 217;
	and.b32  	%r62, %r61, 255;
	st.global.u32 	[%rd8+16], %r62;
	shr.u32 	%r63, %r19, 2;
	xor.b32  	%r64, %r63, %r19;
	shl.b32 	%r65, %r59, 4;
	shl.b32 	%r66, %r64, 1;
	xor.b32  	%r67, %r65, %r66;
	xor.b32  	%r68, %r67, %r59;
	xor.b32  	%r69, %r68, %r64;
	add.s32 	%r70, %r5, 2174622;
	add.s32 	%r71, %r69, %r70;
	and.b32  	%r72, %r71, 255;
	st.global.u32 	[%rd8+20], %r72;
	st.global.v2.u32 	[%rd6], {%r70, %r29};
	st.global.v2.u32 	[%rd6+8], {%r39, %r49};
	st.global.v2.u32 	[%rd6+16], {%r59, %r69};
	st.global.v2.u32 	[%rd6+24], {%r11, %r12};
	st.global.f32 	[%rd6+32], %f1;
	st.global.f64 	[%rd6+40], %fd1;
$L__BB1_2:
	ret;

}
	// .globl	_Z10spreadFireP4CellP17curandStateXORWOWPi
.visible .entry _Z10spreadFireP4CellP17curandStateXORWOWPi(
	.param .u64 .ptr .align 1 _Z10spreadFireP4CellP17curandStateXORWOWPi_param_0,
	.param .u64 .ptr .align 1 _Z10spreadFireP4CellP17curandStateXORWOWPi_param_1,
	.param .u64 .ptr .align 1 _Z10spreadFireP4CellP17curandStateXORWOWPi_param_2
)
{
	.reg .pred 	%p<14>;
	.reg .b32 	%r<150>;
	.reg .b32 	%f<14>;
	.reg .b64 	%rd<21>;
	.reg .b64 	%fd<8>;

	ld.param.u64 	%rd11, [_Z10spreadFireP4CellP17curandStateXORWOWPi_param_0];
	ld.param.u64 	%rd10, [_Z10spreadFireP4CellP17curandStateXORWOWPi_param_1];
	ld.param.u64 	%rd12, [_Z10spreadFireP4CellP17curandStateXORWOWPi_param_2];
	cvta.to.global.u64 	%rd1, %rd12;
	cvta.to.global.u64 	%rd2, %rd11;
	mov.u32 	%r52, %tid.x;
	mov.u32 	%r53, %ntid.x;
	mov.u32 	%r54, %ctaid.x;
	mad.lo.s32 	%r1, %r53, %r54, %r52;
	setp.gt.s32 	%p1, %r1, 255;
	@%p1 bra 	$L__BB2_20;
	mul.wide.s32 	%rd13, %r1, 24;
	add.s64 	%rd3, %rd2, %rd13;
	ld.global.u32 	%r55, [%rd3];
	setp.ne.s32 	%p2, %r55, 2;
	@%p2 bra 	$L__BB2_20;
	cvta.to.global.u64 	%rd14, %rd10;
	mul.wide.s32 	%rd15, %r1, 48;
	add.s64 	%rd4, %rd14, %rd15;
	ld.global.v2.u32 	{%r131, %r130}, [%rd4];
	ld.global.v2.u32 	{%r4, %r5}, [%rd4+8];
	ld.global.v2.u32 	{%r6, %r7}, [%rd4+16];
	ld.global.v2.u32 	{%r8, %r9}, [%rd4+24];
	ld.global.f32 	%f1, [%rd4+32];
	ld.global.f64 	%fd1, [%rd4+40];
	ld.global.u32 	%r56, [%rd3+4];
	mul.wide.s32 	%rd16, %r56, 24;
	add.s64 	%rd5, %rd2, %rd16;
	ld.global.u32 	%r57, [%rd5];
	setp.ne.s32 	%p3, %r57, 1;
	mov.u32 	%r120, %r7;
	mov.u32 	%r121, %r6;
	mov.u32 	%r122, %r5;
	mov.u32 	%r123, %r4;
	@%p3 bra 	$L__BB2_5;
	shr.u32 	%r58, %r130, 2;
	xor.b32  	%r59, %r58, %r130;
	shl.b32 	%r60, %r7, 4;
	shl.b32 	%r61, %r59, 1;
	xor.b32  	%r62, %r60, %r61;
	xor.b32  	%r63, %r62, %r7;
	xor.b32  	%r120, %r63, %r59;
	add.s32 	%r131, %r131, 362437;
	add.s32 	%r64, %r120, %r131;
	cvt.rn.f32.u32 	%f2, %r64;
	fma.rn.f32 	%f3, %f2, 0f2F800000, 0f2F000000;
	cvt.f64.f32 	%fd2, %f3;
	setp.geu.f64 	%p4, %fd2, 0d3FD3333333333333;
	mov.u32 	%r121, %r7;
	mov.u32 	%r122, %r6;
	mov.u32 	%r123, %r5;
	mov.u32 	%r130, %r4;
	@%p4 bra 	$L__BB2_5;
	atom.global.exch.b32 	%r65, [%rd5], 2;
	atom.global.add.u32 	%r66, [%rd1], 1;
$L__BB2_5:
	ld.global.u32 	%r67, [%rd3+8];
	mul.wide.s32 	%rd17, %r67, 24;
	add.s64 	%rd6, %rd2, %rd17;
	ld.global.u32 	%r68, [%rd6];
	setp.ne.s32 	%p5, %r68, 1;
	mov.u32 	%r126, %r120;
	mov.u32 	%r127, %r121;
	mov.u32 	%r128, %r122;
	mov.u32 	%r129, %r123;
	@%p5 bra 	$L__BB2_8;
	shr.u32 	%r69, %r130, 2;
	xor.b32  	%r70, %r69, %r130;
	shl.b32 	%r71, %r120, 4;
	shl.b32 	%r72, %r70, 1;
	xor.b32  	%r73, %r71, %r72;
	xor.b32  	%r74, %r73, %r120;
	xor.b32  	%r126, %r74, %r70;
	add.s32 	%r131, %r131, 362437;
	add.s32 	%r75, %r126, %r131;
	cvt.rn.f32.u32 	%f4, %r75;
	fma.rn.f32 	%f5, %f4, 0f2F800000, 0f2F000000;
	cvt.f64.f32 	%fd3, %f5;
	setp.geu.f64 	%p6, %fd3, 0d3FD3333333333333;
	mov.u32 	%r127, %r120;
	mov.u32 	%r128, %r121;
	mov.u32 	%r129, %r122;
	mov.u32 	%r130, %r123;
	@%p6 bra 	$L__BB2_8;
	atom.global.exch.b32 	%r76, [%rd6], 2;
	atom.global.add.u32 	%r77, [%rd1], 1;
$L__BB2_8:
	ld.global.u32 	%r78, [%rd3+12];
	mul.wide.s32 	%rd18, %r78, 24;
	add.s64 	%rd7, %rd2, %rd18;
	ld.global.u32 	%r79, [%rd7];
	setp.ne.s32 	%p7, %r79, 1;
	mov.u32 	%r132, %r126;
	mov.u32 	%r133, %r127;
	mov.u32 	%r134, %r128;
	mov.u32 	%r135, %r129;
	@%p7 bra 	$L__BB2_11;
	shr.u32 	%r80, %r130, 2;
	xor.b32  	%r81, %r80, %r130;
	shl.b32 	%r82, %r126, 4;
	shl.b32 	%r83, %r81, 1;
	xor.b32  	%r84, %r82, %r83;
	xor.b32  	%r85, %r84, %r126;
	xor.b32  	%r132, %r85, %r81;
	add.s32 	%r131, %r131, 362437;
	add.s32 	%r86, %r132, %r131;
	cvt.rn.f32.u32 	%f6, %r86;
	fma.rn.f32 	%f7, %f6, 0f2F800000, 0f2F000000;
	cvt.f64.f32 	%fd4, %f7;
	setp.geu.f64 	%p8, %fd4, 0d3FD3333333333333;
	mov.u32 	%r133, %r126;
	mov.u32 	%r134, %r127;
	mov.u32 	%r135, %r128;
	mov.u32 	%r130, %r129;
	@%p8 bra 	$L__BB2_11;
	atom.global.exch.b32 	%r87, [%rd7], 2;
	atom.global.add.u32 	%r88, [%rd1], 1;
$L__BB2_11:
	ld.global.u32 	%r89, [%rd3+16];
	mul.wide.s32 	%rd19, %r89, 24;
	add.s64 	%rd8, %rd2, %rd19;
	ld.global.u32 	%r90, [%rd8];
	setp.ne.s32 	%p9, %r90, 1;
	mov.u32 	%r138, %r132;
	mov.u32 	%r139, %r133;
	mov.u32 	%r140, %r134;
	mov.u32 	%r141, %r135;
	@%p9 bra 	$L__BB2_14;
	shr.u32 	%r91, %r130, 2;
	xor.b32  	%r92, %r91, %r130;
	shl.b32 	%r93, %r132, 4;
	shl.b32 	%r94, %r92, 1;
	xor.b32  	%r95, %r93, %r94;
	xor.b32  	%r96, %r95, %r132;
	xor.b32  	%r138, %r96, %r92;
	add.s32 	%r131, %r131, 362437;
	add.s32 	%r97, %r138, %r131;
	cvt.rn.f32.u32 	%f8, %r97;
	fma.rn.f32 	%f9, %f8, 0f2F800000, 0f2F000000;
	cvt.f64.f32 	%fd5, %f9;
	setp.geu.f64 	%p10, %fd5, 0d3FD3333333333333;
	mov.u32 	%r139, %r132;
	mov.u32 	%r140, %r133;
	mov.u32 	%r141, %r134;
	mov.u32 	%r130, %r135;
	@%p10 bra 	$L__BB2_14;
	atom.global.exch.b32 	%r98, [%rd8], 2;
	atom.global.add.u32 	%r99, [%rd1], 1;
$L__BB2_14:
	ld.global.u32 	%r100, [%rd3+20];
	mul.wide.s32 	%rd20, %r100, 24;
	add.s64 	%rd9, %rd2, %rd20;
	ld.global.u32 	%r101, [%rd9];
	setp.ne.s32 	%p11, %r101, 1;
	mov.u32 	%r144, %r138;
	mov.u32 	%r145, %r139;
	mov.u32 	%r146, %r140;
	mov.u32 	%r147, %r141;
	@%p11 bra 	$L__BB2_17;
	shr.u32 	%r102, %r130, 2;
	xor.b32  	%r103, %r102, %r130;
	shl.b32 	%r104, %r138, 4;
	shl.b32 	%r105, %r103, 1;
	xor.b32  	%r106, %r104, %r105;
	xor.b32  	%r107, %r106, %r138;
	xor.b32  	%r144, %r107, %r103;
	add.s32 	%r131, %r131, 362437;
	add.s32 	%r108, %r144, %r131;
	cvt.rn.f32.u32 	%f10, %r108;
	fma.rn.f32 	%f11, %f10, 0f2F800000, 0f2F000000;
	cvt.f64.f32 	%fd6, %f11;
	setp.geu.f64 	%p12, %fd6, 0d3FD3333333333333;
	mov.u32 	%r145, %r138;
	mov.u32 	%r146, %r139;
	mov.u32 	%r147, %r140;
	mov.u32 	%r130, %r141;
	@%p12 bra 	$L__BB2_17;
	atom.global.exch.b32 	%r109, [%rd9], 2;
	atom.global.add.u32 	%r110, [%rd1], 1;
$L__BB2_17:
	shr.u32 	%r111, %r130, 2;
	xor.b32  	%r112, %r111, %r130;
	shl.b32 	%r113, %r144, 4;
	shl.b32 	%r114, %r112, 1;
	xor.b32  	%r115, %r113, %r114;
	xor.b32  	%r116, %r115, %r144;
	xor.b32  	%r50, %r116, %r112;
	add.s32 	%r51, %r131, 362437;
	add.s32 	%r117, %r50, %r51;
	cvt.rn.f32.u32 	%f12, %r117;
	fma.rn.f32 	%f13, %f12, 0f2F800000, 0f2F000000;
	cvt.f64.f32 	%fd7, %f13;
	setp.geu.f64 	%p13, %fd7, 0d3FB999999999999A;
	@%p13 bra 	$L__BB2_19;
	mov.b32 	%r118, 0;
	st.global.u32 	[%rd3], %r118;
	atom.global.add.u32 	%r119, [%rd1+4], 1;
$L__BB2_19:
	st.global.v2.u32 	[%rd4], {%r51, %r147};
	st.global.v2.u32 	[%rd4+8], {%r146, %r145};
	st.global.v2.u32 	[%rd4+16], {%r144, %r50};
	st.global.v2.u32 	[%rd4+24], {%r8, %r9};
	st.global.f32 	[%rd4+32], %f1;
	st.global.f64 	[%rd4+40], %fd1;
$L__BB2_20:
	ret;

}


// ===== COMPILED SASS (sm_100) =====

	.target	sm_100

	.elftype	@"ET_EXEC"


//--------------------- .note.nv.tkinfo           --------------------------
	.section	.note.nv.tkinfo,"",@"SHT_NOTE"
	.sectionflags	@"SHF_NOTE_NV_TKINFO"
	.tkinfo
        /*0018*/ 	.word	0x00000002
        /*0030*/ 	.string	""
        /*0030*/ 	.string	"ptxas"
        /*0030*/ 	.string	"Cuda compilation tools, release 13.0, V13.0.88"
        /*0030*/ 	.string	"Build cuda_13.0.r13.0/compiler.36424714_0"
        /*0030*/ 	.string	"-arch sm_100 -m 64 "



//--------------------- .note.nv.cuinfo           --------------------------
	.section	.note.nv.cuinfo,"",@"SHT_NOTE"
	.sectionflags	@"SHF_NOTE_NV_CUINFO"
        /*0018*/ 	.short	0x0002
        /*001a*/ 	.short	0x0064
        /*001c*/ 	.short	0x0082
	.zero		2


//--------------------- .nv.info                  --------------------------
	.section	.nv.info,"",@"SHT_CUDA_INFO"
	.align	4


	//----- nvinfo : EIATTR_REGCOUNT
	.align		4
        /*0000*/ 	.byte	0x04, 0x2f
        /*0002*/ 	.short	(.L_10 - .L_9)
	.align		4
.L_9:
        /*0004*/ 	.word	index@(_Z8setupRNGP17curandStateXORWOWm)
        /*0008*/ 	.word	0x0000001f


	//----- nvinfo : EIATTR_FRAME_SIZE
	.align		4
.L_10:
        /*000c*/ 	.byte	0x04, 0x11
        /*000e*/ 	.short	(.L_12 - .L_11)
	.align		4
.L_11:
        /*0010*/ 	.word	index@(_Z8setupRNGP17curandStateXORWOWm)
        /*0014*/ 	.word	0x00000000


	//----- nvinfo : EIATTR_REGCOUNT
	.align		4
.L_12:
        /*0018*/ 	.byte	0x04, 0x2f
        /*001a*/ 	.short	(.L_14 - .L_13)
	.align		4
.L_13:
        /*001c*/ 	.word	index@(_Z10initForestP4CellP17curandStateXORWOW)
        /*0020*/ 	.word	0x0000001e


	//----- nvinfo : EIATTR_FRAME_SIZE
	.align		4
.L_14:
        /*0024*/ 	.byte	0x04, 0x11
        /*0026*/ 	.short	(.L_16 - .L_15)
	.align		4
.L_15:
        /*0028*/ 	.word	index@(_Z10initForestP4CellP17curandStateXORWOW)
        /*002c*/ 	.word	0x00000000


	//----- nvinfo : EIATTR_REGCOUNT
	.align		4
.L_16:
        /*0030*/ 	.byte	0x04, 0x2f
        /*0032*/ 	.short	(.L_18 - .L_17)
	.align		4
.L_17:
        /*0034*/ 	.word	index@(_Z10spreadFireP4CellP17curandStateXORWOWPi)
        /*0038*/ 	.word	0x0000001c


	//----- nvinfo : EIATTR_FRAME_SIZE
	.align		4
.L_18:
        /*003c*/ 	.byte	0x04, 0x11
        /*003e*/ 	.short	(.L_20 - .L_19)
	.align		4
.L_19:
        /*0040*/ 	.word	index@(_Z10spreadFireP4CellP17curandStateXORWOWPi)
        /*0044*/ 	.word	0x00000000


	//----- nvinfo : EIATTR_MIN_STACK_SIZE
	.align		4
.L_20:
        /*0048*/ 	.byte	0x04, 0x12
        /*004a*/ 	.short	(.L_22 - .L_21)
	.align		4
.L_21:
        /*004c*/ 	.word	index@(_Z10spreadFireP4CellP17curandStateXORWOWPi)
        /*0050*/ 	.word	0x00000000


	//----- nvinfo : EIATTR_MIN_STACK_SIZE
	.align		4
.L_22:
        /*0054*/ 	.byte	0x04, 0x12
        /*0056*/ 	.short	(.L_24 - .L_23)
	.align		4
.L_23:
        /*0058*/ 	.word	index@(_Z10initForestP4CellP17curandStateXORWOW)
        /*005c*/ 	.word	0x00000000


	//----- nvinfo : EIATTR_MIN_STACK_SIZE
	.align		4
.L_24:
        /*0060*/ 	.byte	0x04, 0x12
        /*0062*/ 	.short	(.L_26 - .L_25)
	.align		4
.L_25:
        /*0064*/ 	.word	index@(_Z8setupRNGP17curandStateXORWOWm)
        /*0068*/ 	.word	0x00000000
.L_26:


//--------------------- .nv.compat                --------------------------
	.section	.nv.compat,"",@"SHT_CUDA_COMPAT_INFO"
	.align	4
        /*0000*/ 	.byte	0x02, 0x09, 0x00, 0x00, 0x02, 0x02, 0x01, 0x00, 0x02, 0x05, 0x05, 0x00, 0x03, 0x07, 0x01, 0x01
        /*0010*/ 	.byte	0x02, 0x03, 0x00, 0x00, 0x02, 0x06, 0x01, 0x00, 0x04, 0x0b, 0x08, 0x00, 0x01, 0x00, 0x00, 0x00
        /*0020*/ 	.byte	0x00, 0x00, 0x00, 0x00


//--------------------- .nv.info._Z10spreadFireP4CellP17curandStateXORWOWPi --------------------------
	.section	.nv.info._Z10spreadFireP4CellP17curandStateXORWOWPi,"",@"SHT_CUDA_INFO"
	.sectionflags	@""
	.align	4


	//----- nvinfo : EIATTR_CUDA_API_VERSION
	.align		4
        /*0000*/ 	.byte	0x04, 0x37
        /*0002*/ 	.short	(.L_28 - .L_27)
.L_27:
        /*0004*/ 	.word	0x00000082


	//----- nvinfo : EIATTR_KPARAM_INFO
	.align		4
.L_28:
        /*0008*/ 	.byte	0x04, 0x17
        /*000a*/ 	.short	(.L_30 - .L_29)
.L_29:
        /*000c*/ 	.word	0x00000000
        /*0010*/ 	.short	0x0002
        /*0012*/ 	.short	0x0010
        /*0014*/ 	.byte	0x00, 0xf5, 0x21, 0x00


	//----- nvinfo : EIATTR_KPARAM_INFO
	.align		4
.L_30:
        /*0018*/ 	.byte	0x04, 0x17
        /*001a*/ 	.short	(.L_32 - .L_31)
.L_31:
        /*001c*/ 	.word	0x00000000
        /*0020*/ 	.short	0x0001
        /*0022*/ 	.short	0x0008
        /*0024*/ 	.byte	0x00, 0xf5, 0x21, 0x00


	//----- nvinfo : EIATTR_KPARAM_INFO
	.align		4
.L_32:
        /*0028*/ 	.byte	0x04, 0x17
        /*002a*/ 	.short	(.L_34 - .L_33)
.L_33:
        /*002c*/ 	.word	0x00000000
        /*0030*/ 	.short	0x0000
        /*0032*/ 	.short	0x0000
        /*0034*/ 	.byte	0x00, 0xf5, 0x21, 0x00


	//----- nvinfo : EIATTR_SPARSE_MMA_MASK
	.align		4
.L_34:
        /*0038*/ 	.byte	0x03, 0x50
        /*003a*/ 	.short	0x0000


	//----- nvinfo : EIATTR_MAXREG_COUNT
	.align		4
        /*003c*/ 	.byte	0x03, 0x1b
        /*003e*/ 	.short	0x00ff


	//----- nvinfo : EIATTR_MERCURY_ISA_VERSION
	.align		4
        /*0040*/ 	.byte	0x03, 0x5f
        /*0042*/ 	.short	0x0101


	//----- nvinfo : EIATTR_INT_WARP_WIDE_INSTR_OFFSETS
	.align		4
        /*0044*/ 	.byte	0x04, 0x31
        /*0046*/ 	.short	(.L_36 - .L_35)


	//   ....[0]....
.L_35:
        /*0048*/ 	.word	0x00000340


	//   ....[1]....
        /*004c*/ 	.word	0x000005b0


	//   ....[2]....
        /*0050*/ 	.word	0x00000820


	//   ....[3]....
        /*0054*/ 	.word	0x00000a90


	//   ....[4]....
        /*0058*/ 	.word	0x00000d10


	//   ....[5]....
        /*005c*/ 	.word	0x00000ed0


	//----- nvinfo : EIATTR_VRC_CTA_INIT_COUNT
	.align		4
.L_36:
        /*0060*/ 	.byte	0x02, 0x4a
	.zero		1
	.zero		1


	//----- nvinfo : EIATTR_EXIT_INSTR_OFFSETS
	.align		4
        /*0064*/ 	.byte	0x04, 0x1c
        /*0066*/ 	.short	(.L_38 - .L_37)


	//   ....[0]....
.L_37:
        /*0068*/ 	.word	0x00000060


	//   ....[1]....
        /*006c*/ 	.word	0x000000c0


	//   ....[2]....
        /*0070*/ 	.word	0x00000fd0


	//----- nvinfo : EIATTR_CRS_STACK_SIZE
	.align		4
.L_38:
        /*0074*/ 	.byte	0x04, 0x1e
        /*0076*/ 	.short	(.L_40 - .L_39)
.L_39:
        /*0078*/ 	.word	0x00000000


	//----- nvinfo : EIATTR_CBANK_PARAM_SIZE
	.align		4
.L_40:
        /*007c*/ 	.byte	0x03, 0x19
        /*007e*/ 	.short	0x0018


	//----- nvinfo : EIATTR_PARAM_CBANK
	.align		4
        /*0080*/ 	.byte	0x04, 0x0a
        /*0082*/ 	.short	(.L_42 - .L_41)
	.align		4
.L_41:
        /*0084*/ 	.word	index@(.nv.constant0._Z10spreadFireP4CellP17curandStateXORWOWPi)
        /*0088*/ 	.short	0x0380
        /*008a*/ 	.short	0x0018


	//----- nvinfo : EIATTR_SW_WAR
	.align		4
.L_42:
        /*008c*/ 	.byte	0x04, 0x36
        /*008e*/ 	.short	(.L_44 - .L_43)
.L_43:
        /*0090*/ 	.word	0x00000008
.L_44:


//--------------------- .nv.info._Z10initForestP4CellP17curandStateXORWOW --------------------------
	.section	.nv.info._Z10initForestP4CellP17curandStateXORWOW,"",@"SHT_CUDA_INFO"
	.sectionflags	@""
	.align	4


	//----- nvinfo : EIATTR_CUDA_API_VERSION
	.align		4
        /*0000*/ 	.byte	0x04, 0x37
        /*0002*/ 	.short	(.L_46 - .L_45)
.L_45:
        /*0004*/ 	.word	0x00000082


	//----- nvinfo : EIATTR_KPARAM_INFO
	.align		4
.L_46:
        /*0008*/ 	.byte	0x04, 0x17
        /*000a*/ 	.short	(.L_48 - .L_47)
.L_47:
        /*000c*/ 	.word	0x00000000
        /*0010*/ 	.short	0x0001
        /*0012*/ 	.short	0x0008
        /*0014*/ 	.byte	0x00, 0xf5, 0x21, 0x00


	//----- nvinfo : EIATTR_KPARAM_INFO
	.align		4
.L_48:
        /*0018*/ 	.byte	0x04, 0x17
        /*001a*/ 	.short	(.L_50 - .L_49)
.L_49:
        /*001c*/ 	.word	0x00000000
        /*0020*/ 	.short	0x0000
        /*0022*/ 	.short	0x0000
        /*0024*/ 	.byte	0x00, 0xf5, 0x21, 0x00


	//----- nvinfo : EIATTR_SPARSE_MMA_MASK
	.align		4
.L_50:
        /*0028*/ 	.byte	0x03, 0x50
        /*002a*/ 	.short	0x0000


	//----- nvinfo : EIATTR_MAXREG_COUNT
	.align		4
        /*002c*/ 	.byte	0x03, 0x1b
        /*002e*/ 	.short	0x00ff


	//----- nvinfo : EIATTR_MERCURY_ISA_VERSION
	.align		4
        /*0030*/ 	.byte	0x03, 0x5f
        /*0032*/ 	.short	0x0101


	//----- nvinfo : EIATTR_VRC_CTA_INIT_COUNT
	.align		4
        /*0034*/ 	.byte	0x02, 0x4a
	.zero		1
	.zero		1


	//----- nvinfo : EIATTR_EXIT_INSTR_OFFSETS
	.align		4
        /*0038*/ 	.byte	0x04, 0x1c
        /*003a*/ 	.short	(.L_52 - .L_51)


	//   ....[0]....
.L_51:
        /*003c*/ 	.word	0x00000060


	//   ....[1]....
        /*0040*/ 	.word	0x00000570


	//----- nvinfo : EIATTR_CBANK_PARAM_SIZE
	.align		4
.L_52:
        /*0044*/ 	.byte	0x03, 0x19
        /*0046*/ 	.short	0x0010


	//----- nvinfo : EIATTR_PARAM_CBANK
	.align		4
        /*0048*/ 	.byte	0x04, 0x0a
        /*004a*/ 	.short	(.L_54 - .L_53)
	.align		4
.L_53:
        /*004c*/ 	.word	index@(.nv.constant0._Z10initForestP4CellP17curandStateXORWOW)
        /*0050*/ 	.short	0x0380
        /*0052*/ 	.short	0x0010


	//----- nvinfo : EIATTR_SW_WAR
	.align		4
.L_54:
        /*0054*/ 	.byte	0x04, 0x36
        /*0056*/ 	.short	(.L_56 - .L_55)
.L_55:
        /*0058*/ 	.word	0x00000008
.L_56:


//--------------------- .nv.info._Z8setupRNGP17curandStateXORWOWm --------------------------
	.section	.nv.info._Z8setupRNGP17curandStateXORWOWm,"",@"SHT_CUDA_INFO"
	.sectionflags	@""
	.align	4


	//----- nvinfo : EIATTR_CUDA_API_VERSION
	.align		4
        /*0000*/ 	.byte	0x04, 0x37
        /*0002*/ 	.short	(.L_58 - .L_57)
.L_57:
        /*0004*/ 	.word	0x00000082


	//----- nvinfo : EIATTR_KPARAM_INFO
	.align		4
.L_58:
        /*0008*/ 	.byte	0x04, 0x17
        /*000a*/ 	.short	(.L_60 - .L_59)
.L_59:
        /*000c*/ 	.word	0x00000000
        /*0010*/ 	.short	0x0001
        /*0012*/ 	.short	0x0008
        /*0014*/ 	.byte	0x00, 0xf0, 0x21, 0x00


	//----- nvinfo : EIATTR_KPARAM_INFO
	.align		4
.L_60:
        /*0018*/ 	.byte	0x04, 0x17
        /*001a*/ 	.short	(.L_62 - .L_61)
.L_61:
        /*001c*/ 	.word	0x00000000
        /*0020*/ 	.short	0x0000
        /*0022*/ 	.short	0x0000
        /*0024*/ 	.byte	0x00, 0xf5, 0x21, 0x00


	//----- nvinfo : EIATTR_SPARSE_MMA_MASK
	.align		4
.L_62:
        /*0028*/ 	.byte	0x03, 0x50
        /*002a*/ 	.short	0x0000


	//----- nvinfo : EIATTR_MAXREG_COUNT
	.align		4
        /*002c*/ 	.byte	0x03, 0x1b
        /*002e*/ 	.short	0x00ff


	//----- nvinfo : EIATTR_MERCURY_ISA_VERSION
	.align		4
        /*0030*/ 	.byte	0x03, 0x5f
        /*0032*/ 	.short	0x0101


	//----- nvinfo : EIATTR_VRC_CTA_INIT_COUNT
	.align		4
        /*0034*/ 	.byte	0x02, 0x4a
	.zero		1
	.zero		1


	//----- nvinfo : EIATTR_EXIT_INSTR_OFFSETS
	.align		4
        /*0038*/ 	.byte	0x04, 0x1c
        /*003a*/ 	.short	(.L_64 - .L_63)


	//   ....[0]....
.L_63:
        /*003c*/ 	.word	0x00000ed0


	//----- nvinfo : EIATTR_CRS_STACK_SIZE
	.align		4
.L_64:
        /*0040*/ 	.byte	0x04, 0x1e
        /*0042*/ 	.short	(.L_66 - .L_65)
.L_65:
        /*0044*/ 	.word	0x00000000


	//----- nvinfo : EIATTR_CBANK_PARAM_SIZE
	.align		4
.L_66:
        /*0048*/ 	.byte	0x03, 0x19
        /*004a*/ 	.short	0x0010


	//----- nvinfo : EIATTR_PARAM_CBANK
	.align		4
        /*004c*/ 	.byte	0x04, 0x0a
        /*004e*/ 	.short	(.L_68 - .L_67)
	.align		4
.L_67:
        /*0050*/ 	.word	index@(.nv.constant0._Z8setupRNGP17curandStateXORWOWm)
        /*0054*/ 	.short	0x0380
        /*0056*/ 	.short	0x0010


	//----- nvinfo : EIATTR_SW_WAR
	.align		4
.L_68:
        /*0058*/ 	.byte	0x04, 0x36
        /*005a*/ 	.short	(.L_70 - .L_69)
.L_69:
        /*005c*/ 	.word	0x00000008
.L_70:


//--------------------- .nv.callgraph             --------------------------
	.section	.nv.callgraph,"",@"SHT_CUDA_CALLGRAPH"
	.align	4
	.sectionentsize	8
	.align		4
        /*0000*/ 	.word	0x00000000
	.align		4
        /*0004*/ 	.word	0xffffffff
	.align		4
        /*0008*/ 	.word	0x00000000
	.align		4
        /*000c*/ 	.word	0xfffffffe
	.align		4
        /*0010*/ 	.word	0x00000000
	.align		4
        /*0014*/ 	.word	0xfffffffd
	.align		4
        /*0018*/ 	.word	0x00000000
	.align		4
        /*001c*/ 	.word	0xfffffffc


//--------------------- .nv.constant4             --------------------------
	.section	.nv.constant4,"a",@progbits
	.align	8
	.align		8
.nv.constant4:
        /*0000*/ 	.dword	precalc_xorwow_matrix
	.align		8
        /*0008*/ 	.dword	precalc_xorwow_offset_matrix
	.align		8
        /*0010*/ 	.dword	mrg32k3aM1
	.align		8
        /*0018*/ 	.dword	mrg32k3aM2
	.align		8
        /*0020*/ 	.dword	mrg32k3aM1SubSeq
	.align		8
        /*0028*/ 	.dword	mrg32k3aM2SubSeq
	.align		8
        /*0030*/ 	.dword	mrg32k3aM1Seq
	.align		8
        /*0038*/ 	.dword	mrg32k3aM2Seq


//--------------------- .nv.constant3             --------------------------
	.section	.nv.constant3,"a",@progbits
	.align	8
.nv.constant3:
	.type		__cr_lgamma_table,@object
	.size		__cr_lgamma_table,(.L_8 - __cr_lgamma_table)
__cr_lgamma_table:
        /*0000*/ 	.byte	0x00, 0x00, 0x00, 0x00, 0x00, 0x00, 0x00, 0x00, 0x00, 0x00, 0x00, 0x00, 0x00, 0x00, 0x00, 0x00
        /*0010*/ 	.byte	0xef, 0x39, 0xfa, 0xfe, 0x42, 0x2e, 0xe6, 0x3f, 0x02, 0x20, 0x2a, 0xfa, 0x0b, 0xab, 0xfc, 0x3f
        /*0020*/ 	.byte	0xf9, 0x2c, 0x92, 0x7c, 0xa7, 0x6c, 0x09, 0x40, 0xc9, 0x79, 0x44, 0x3c, 0x64, 0x26, 0x13, 0x40
        /*0030*/ 	.byte	0xca, 0x01, 0xcf, 0x3a, 0x27, 0x51, 0x1a, 0x40, 0x30, 0xcc, 0x2d, 0xf3, 0xe1, 0x0c, 0x21, 0x40
        /*0040*/ 	.byte	0x0d, 0xb7, 0xfc, 0x82, 0x8e, 0x35, 0x25, 0x40
.L_8:


//--------------------- .text._Z10spreadFireP4CellP17curandStateXORWOWPi --------------------------
	.section	.text._Z10spreadFireP4CellP17curandStateXORWOWPi,"ax",@progbits
	.align	128
        .global         _Z10spreadFireP4CellP17curandStateXORWOWPi
        .type           _Z10spreadFireP4CellP17curandStateXORWOWPi,@function
        .size           _Z10spreadFireP4CellP17curandStateXORWOWPi,(.L_x_23 - _Z10spreadFireP4CellP17curandStateXORWOWPi)
        .other          _Z10spreadFireP4CellP17curandStateXORWOWPi,@"STO_CUDA_ENTRY STV_DEFAULT"
_Z10spreadFireP4CellP17curandStateXORWOWPi:
.text._Z10spreadFireP4CellP17curandStateXORWOWPi:
[----:B------:R-:W-:Y:S01]  /*0000*/  LDC R1, c[0x0][0x37c] ;  /* 0x0000df00ff017b82 */ /* 0x000fe20000000800 */
[----:B------:R-:W0:Y:S01]  /*0010*/  S2R R3, SR_TID.X ;  /* 0x0000000000037919 */ /* 0x000e220000002100 */
[----:B------:R-:W0:Y:S01]  /*0020*/  LDCU UR4, c[0x0][0x360] ;  /* 0x00006c00ff0477ac */ /* 0x000e220008000800 */
[----:B------:R-:W0:Y:S02]  /*0030*/  S2R R0, SR_CTAID.X ;  /* 0x0000000000007919 */ /* 0x000e240000002500 */
[----:B0-----:R-:W-:-:S05]  /*0040*/  IMAD R3, R0, UR4, R3 ;  /* 0x0000000400037c24 */ /* 0x001fca000f8e0203 */
[----:B------:R-:W-:-:S13]  /*0050*/  ISETP.GT.AND P0, PT, R3, 0xff, PT ;  /* 0x000000ff0300780c */ /* 0x000fda0003f04270 */
[----:B------:R-:W-:Y:S05]  /*0060*/  @P0 EXIT ;  /* 0x000000000000094d */ /* 0x000fea0003800000 */
[----:B------:R-:W0:Y:S01]  /*0070*/  LDC.64 R12, c[0x0][0x380] ;  /* 0x0000e000ff0c7b82 */ /* 0x000e220000000a00 */
[----:B------:R-:W1:Y:S01]  /*0080*/  LDCU.64 UR6, c[0x0][0x358] ;  /* 0x00006b00ff0677ac */ /* 0x000e620008000a00 */
[----:B0-----:R-:W-:-:S05]  /*0090*/  IMAD.WIDE R10, R3, 0x18, R12 ;  /* 0x00000018030a7825 */ /* 0x001fca00078e020c */
[----:B-1----:R-:W2:Y:S02]  /*00a0*/  LDG.E R0, desc[UR6][R10.64] ;  /* 0x000000060a007981 */ /* 0x002ea4000c1e1900 */
[----:B--2---:R-:W-:-:S13]  /*00b0*/  ISETP.NE.AND P0, PT, R0, 0x2, PT ;  /* 0x000000020000780c */ /* 0x004fda0003f05270 */
[----:B------:R-:W-:Y:S05]  /*00c0*/  @P0 EXIT ;  /* 0x000000000000094d */ /* 0x000fea0003800000 */
[----:B------:R-:W2:Y:S01]  /*00d0*/  LDG.E R17, desc[UR6][R10.64+0x4] ;  /* 0x000004060a117981 */ /* 0x000ea2000c1e1900 */
[----:B------:R-:W0:Y:S02]  /*00e0*/  LDC.64 R8, c[0x0][0x388] ;  /* 0x0000e200ff087b82 */ /* 0x000e240000000a00 */
[----:B0-----:R-:W-:-:S05]  /*00f0*/  IMAD.WIDE R8, R3, 0x30, R8 ;  /* 0x0000003003087825 */ /* 0x001fca00078e0208 */
[----:B------:R-:W3:Y:S04]  /*0100*/  LDG.E.64 R20, desc[UR6][R8.64+0x8] ;  /* 0x0000080608147981 */ /* 0x000ee8000c1e1b00 */
[----:B------:R-:W4:Y:S04]  /*0110*/  LDG.E.64 R22, desc[UR6][R8.64+0x10] ;  /* 0x0000100608167981 */ /* 0x000f28000c1e1b00 */
[----:B------:R0:W5:Y:S04]  /*0120*/  LDG.E R15, desc[UR6][R8.64+0x20] ;  /* 0x00002006080f7981 */ /* 0x000168000c1e1900 */
[----:B------:R0:W5:Y:S04]  /*0130*/  LDG.E.64 R6, desc[UR6][R8.64+0x28] ;  /* 0x0000280608067981 */ /* 0x000168000c1e1b00 */
[----:B------:R0:W5:Y:S04]  /*0140*/  LDG.E.64 R4, desc[UR6][R8.64] ;  /* 0x0000000608047981 */ /* 0x000168000c1e1b00 */
[----:B------:R0:W5:Y:S01]  /*0150*/  LDG.E.64 R2, desc[UR6][R8.64+0x18] ;  /* 0x0000180608027981 */ /* 0x000162000c1e1b00 */
[----:B--2---:R-:W-:-:S05]  /*0160*/  IMAD.WIDE R16, R17, 0x18, R12 ;  /* 0x0000001811107825 */ /* 0x004fca00078e020c */
[----:B------:R-:W2:Y:S01]  /*0170*/  LDG.E R0, desc[UR6][R16.64] ;  /* 0x0000000610007981 */ /* 0x000ea2000c1e1900 */
[----:B------:R-:W-:Y:S01]  /*0180*/  BSSY.RECONVERGENT B0, `(.L_x_0) ;  /* 0x0000023000007945 */ /* 0x000fe20003800200 */
[----:B---3--:R-:W-:Y:S02]  /*0190*/  IMAD.MOV.U32 R14, RZ, RZ, R20 ;  /* 0x000000ffff0e7224 */ /* 0x008fe400078e0014 */
[----:B----4-:R-:W-:Y:S01]  /*01a0*/  IMAD.MOV.U32 R19, RZ, RZ, R23 ;  /* 0x000000ffff137224 */ /* 0x010fe200078e0017 */
[----:B--2---:R-:W-:Y:S01]  /*01b0*/  ISETP.NE.AND P0, PT, R0, 0x1, PT ;  /* 0x000000010000780c */ /* 0x004fe20003f05270 */
[----:B------:R-:W-:-:S12]  /*01c0*/  IMAD.MOV.U32 R0, RZ, RZ, R21 ;  /* 0x000000ffff007224 */ /* 0x000fd800078e0015 */
[----:B0-----:R-:W-:Y:S05]  /*01d0*/  @P0 BRA `(.L_x_1) ;  /* 0x0000000000740947 */ /* 0x001fea0003800000 */
[----:B-----5:R-:W-:Y:S01]  /*01e0*/  SHF.R.U32.HI R0, RZ, 0x2, R5 ;  /* 0x00000002ff007819 */ /* 0x020fe20000011605 */
[----:B------:R-:W-:Y:S01]  /*01f0*/  VIADD R4, R4, 0x587c5 ;  /* 0x000587c504047836 */ /* 0x000fe20000000000 */
[----:B------:R-:W-:Y:S01]  /*0200*/  SHF.L.U32 R14, R23, 0x4, RZ ;  /* 0x00000004170e7819 */ /* 0x000fe200000006ff */
[----:B------:R-:W-:Y:S01]  /*0210*/  UMOV UR4, 0x33333333 ;  /* 0x3333333300047882 */ /* 0x000fe20000000000 */
[----:B------:R-:W-:Y:S01]  /*0220*/  LOP3.LUT R0, R0, R5, RZ, 0x3c, !PT ;  /* 0x0000000500007212 */ /* 0x000fe200078e3cff */
[----:B------:R-:W-:-:S04]  /*0230*/  UMOV UR5, 0x3fd33333 ;  /* 0x3fd3333300057882 */ /* 0x000fc80000000000 */
[----:B------:R-:W-:-:S05]  /*0240*/  IMAD.SHL.U32 R5, R0, 0x2, RZ ;  /* 0x0000000200057824 */ /* 0x000fca00078e00ff */
[----:B------:R-:W-:Y:S01]  /*0250*/  LOP3.LUT R5, R23, R14, R5, 0x96, !PT ;  /* 0x0000000e17057212 */ /* 0x000fe200078e9605 */
[----:B------:R-:W-:-:S03]  /*0260*/  IMAD.MOV.U32 R14, RZ, RZ, R21 ;  /* 0x000000ffff0e7224 */ /* 0x000fc600078e0015 */
[----:B------:R-:W-:Y:S01]  /*0270*/  LOP3.LUT R19, R5, R0, RZ, 0x3c, !PT ;  /* 0x0000000005137212 */ /* 0x000fe200078e3cff */
[----:B------:R-:W-:-:S04]  /*0280*/  HFMA2 R5, -RZ, RZ, 0.1171875, 0 ;  /* 0x2f800000ff057431 */ /* 0x000fc800000001ff */
[----:B------:R-:W-:-:S05]  /*0290*/  IMAD.IADD R0, R19, 0x1, R4 ;  /* 0x0000000113007824 */ /* 0x000fca00078e0204 */
[----:B------:R-:W-:-:S05]  /*02a0*/  I2FP.F32.U32 R0, R0 ;  /* 0x0000000000007245 */ /* 0x000fca0000201000 */
[----:B------:R-:W-:Y:S01]  /*02b0*/  FFMA R24, R0, R5, 1.1641532182693481445e-10 ;  /* 0x2f00000000187423 */ /* 0x000fe20000000005 */
[----:B------:R-:W-:Y:S01]  /*02c0*/  IMAD.MOV.U32 R0, RZ, RZ, R22 ;  /* 0x000000ffff007224 */ /* 0x000fe200078e0016 */
[----:B------:R-:W-:Y:S01]  /*02d0*/  MOV R5, R20 ;  /* 0x0000001400057202 */ /* 0x000fe20000000f00 */
[----:B------:R-:W-:-:S03]  /*02e0*/  IMAD.MOV.U32 R22, RZ, RZ, R23 ;  /* 0x000000ffff167224 */ /* 0x000fc600078e0017 */
[----:B------:R-:W0:Y:S02]  /*02f0*/  F2F.F64.F32 R24, R24 ;  /* 0x0000001800187310 */ /* 0x000e240000201800 */
[----:B0-----:R-:W-:-:S14]  /*0300*/  DSETP.GEU.AND P0, PT, R24, UR4, PT ;  /* 0x0000000418007e2a */ /* 0x001fdc000bf0e000 */
[----:B------:R-:W-:Y:S05]  /*0310*/  @P0 BRA `(.L_x_1) ;  /* 0x0000000000240947 */ /* 0x000fea0003800000 */
[----:B------:R-:W0:Y:S01]  /*0320*/  S2R R18, SR_LANEID ;  /* 0x0000000000127919 */ /* 0x000e220000000000 */
[----:B------:R-:W1:Y:S01]  /*0330*/  LDC.64 R20, c[0x0][0x390] ;  /* 0x0000e400ff147b82 */ /* 0x000e620000000a00 */
[----:B------:R-:W-:Y:S01]  /*0340*/  VOTEU.ANY UR4, UPT, PT ;  /* 0x0000000000047886 */ /* 0x000fe200038e0100 */
[----:B------:R-:W-:Y:S01]  /*0350*/  IMAD.MOV.U32 R25, RZ, RZ, 0x2 ;  /* 0x00000002ff197424 */ /* 0x000fe200078e00ff */
[----:B------:R-:W-:Y:S02]  /*0360*/  UFLO.U32 UR5, UR4 ;  /* 0x00000004000572bd */ /* 0x000fe400080e0000 */
[----:B------:R-:W1:Y:S02]  /*0370*/  POPC R23, UR4 ;  /* 0x0000000400177d09 */ /* 0x000e640008000000 */
[----:B------:R2:W5:Y:S02]  /*0380*/  ATOMG.E.EXCH.STRONG.GPU PT, RZ, desc[UR6][R16.64], R25 ;  /* 0x8000001910ff79a8 */ /* 0x000564000c1ef106 */
[----:B0-----:R-:W-:-:S13]  /*0390*/  ISETP.EQ.U32.AND P0, PT, R18, UR5, PT ;  /* 0x0000000512007c0c */ /* 0x001fda000bf02070 */
[----:B-1----:R2:W-:Y:S02]  /*03a0*/  @P0 REDG.E.ADD.STRONG.GPU desc[UR6][R20.64], R23 ;  /* 0x000000171400098e */ /* 0x0025e4000c12e106 */
.L_x_1:
[----:B------:R-:W-:Y:S05]  /*03b0*/  BSYNC.RECONVERGENT B0 ;  /* 0x0000000000007941 */ /* 0x000fea0003800200 */
.L_x_0:
[----:B--2---:R-:W2:Y:S02]  /*03c0*/  LDG.E R17, desc[UR6][R10.64+0x8] ;  /* 0x000008060a117981 */ /* 0x004ea4000c1e1900 */
[----:B--2---:R-:W-:-:S05]  /*03d0*/  IMAD.WIDE R16, R17, 0x18, R12 ;  /* 0x0000001811107825 */ /* 0x004fca00078e020c */
[----:B------:R-:W2:Y:S01]  /*03e0*/  LDG.E R18, desc[UR6][R16.64] ;  /* 0x0000000610127981 */ /* 0x000ea2000c1e1900 */
[----:B------:R-:W-:Y:S01]  /*03f0*/  BSSY.RECONVERGENT B0, `(.L_x_2) ;  /* 0x0000023000007945 */ /* 0x000fe20003800200 */
[----:B------:R-:W-:Y:S02]  /*0400*/  IMAD.MOV.U32 R21, RZ, RZ, R19 ;  /* 0x000000ffff157224 */ /* 0x000fe400078e0013 */
[----:B------:R-:W-:Y:S01]  /*0410*/  IMAD.MOV.U32 R20, RZ, RZ, R14 ;  /* 0x000000ffff147224 */ /* 0x000fe200078e000e */
[----:B--2---:R-:W-:Y:S02]  /*0420*/  ISETP.NE.AND P0, PT, R18, 0x1, PT ;  /* 0x000000011200780c */ /* 0x004fe40003f05270 */
[----:B------:R-:W-:-:S11]  /*0430*/  MOV R18, R0 ;  /* 0x0000000000127202 */ /* 0x000fd60000000f00 */
[----:B------:R-:W-:Y:S05]  /*0440*/  @P0 BRA `(.L_x_3) ;  /* 0x0000000000740947 */ /* 0x000fea0003800000 */
[----:B-----5:R-:W-:Y:S01]  /*0450*/  SHF.R.U32.HI R18, RZ, 0x2, R5 ;  /* 0x00000002ff127819 */ /* 0x020fe20000011605 */
[----:B------:R-:W-:Y:S02]  /*0460*/  VIADD R4, R4, 0x587c5 ;  /* 0x000587c504047836 */ /* 0x000fe40000000000 */
[----:B------:R-:W-:Y:S01]  /*0470*/  HFMA2 R24, -RZ, RZ, 0.1171875, 0 ;  /* 0x2f800000ff187431 */ /* 0x000fe200000001ff */
[----:B------:R-:W-:Y:S01]  /*0480*/  UMOV UR4, 0x33333333 ;  /* 0x3333333300047882 */ /* 0x000fe20000000000 */
[----:B------:R-:W-:Y:S01]  /*0490*/  LOP3.LUT R21, R18, R5, RZ, 0x3c, !PT ;  /* 0x0000000512157212 */ /* 0x000fe200078e3cff */
[----:B------:R-:W-:Y:S01]  /*04a0*/  IMAD.SHL.U32 R18, R19, 0x10, RZ ;  /* 0x0000001013127824 */ /* 0x000fe200078e00ff */
[----:B------:R-:W-:Y:S01]  /*04b0*/  UMOV UR5, 0x3fd33333 ;  /* 0x3fd3333300057882 */ /* 0x000fe20000000000 */
[----:B------:R-:W-:Y:S01]  /*04c0*/  IMAD.MOV.U32 R20, RZ, RZ, R0 ;  /* 0x000000ffff147224 */ /* 0x000fe200078e0000 */
[----:B------:R-:W-:-:S04]  /*04d0*/  SHF.L.U32 R5, R21, 0x1, RZ ;  /* 0x0000000115057819 */ /* 0x000fc800000006ff */
[----:B------:R-:W-:-:S04]  /*04e0*/  LOP3.LUT R18, R19, R18, R5, 0x96, !PT ;  /* 0x0000001213127212 */ /* 0x000fc800078e9605 */
[----:B------:R-:W-:Y:S01]  /*04f0*/  LOP3.LUT R21, R18, R21, RZ, 0x3c, !PT ;  /* 0x0000001512157212 */ /* 0x000fe200078e3cff */
[----:B------:R-:W-:Y:S01]  /*0500*/  IMAD.MOV.U32 R18, RZ, RZ, R22 ;  /* 0x000000ffff127224 */ /* 0x000fe200078e0016 */
[----:B------:R-:W-:-:S03]  /*0510*/  MOV R22, R19 ;  /* 0x0000001300167202 */ /* 0x000fc60000000f00 */
[----:B------:R-:W-:-:S05]  /*0520*/  IMAD.IADD R5, R4, 0x1, R21 ;  /* 0x0000000104057824 */ /* 0x000fca00078e0215 */
[----:B------:R-:W-:-:S05]  /*0530*/  I2FP.F32.U32 R5, R5 ;  /* 0x0000000500057245 */ /* 0x000fca0000201000 */
[----:B------:R-:W-:Y:S01]  /*0540*/  FFMA R24, R5, R24, 1.1641532182693481445e-10 ;  /* 0x2f00000005187423 */ /* 0x000fe20000000018 */
[----:B------:R-:W-:-:S05]  /*0550*/  IMAD.MOV.U32 R5, RZ, RZ, R14 ;  /* 0x000000ffff057224 */ /* 0x000fca00078e000e */
        /* <DEDUP_REMOVED lines=12> */
.L_x_3:
[----:B------:R-:W-:Y:S05]  /*0620*/  BSYNC.RECONVERGENT B0 ;  /* 0x0000000000007941 */ /* 0x000fea0003800200 */
.L_x_2:
[----:B--2---:R-:W2:Y:S02]  /*0630*/  LDG.E R17, desc[UR6][R10.64+0xc] ;  /* 0x00000c060a117981 */ /* 0x004ea4000c1e1900 */
[----:B--2---:R-:W-:-:S05]  /*0640*/  IMAD.WIDE R16, R17, 0x18, R12 ;  /* 0x0000001811107825 */ /* 0x004fca00078e020c */
[----:B------:R-:W2:Y:S01]  /*0650*/  LDG.E R0, desc[UR6][R16.64] ;  /* 0x0000000610007981 */ /* 0x000ea2000c1e1900 */
[----:B------:R-:W-:Y:S01]  /*0660*/  BSSY.RECONVERGENT B0, `(.L_x_4) ;  /* 0x0000023000007945 */ /* 0x000fe20003800200 */
[----:B------:R-:W-:Y:S01]  /*0670*/  MOV R19, R21 ;  /* 0x0000001500137202 */ /* 0x000fe20000000f00 */
[----:B------:R-:W-:Y:S01]  /*0680*/  IMAD.MOV.U32 R14, RZ, RZ, R20 ;  /* 0x000000ffff0e7224 */ /* 0x000fe200078e0014 */
[----:B--2---:R-:W-:Y:S01]  /*0690*/  ISETP.NE.AND P0, PT, R0, 0x1, PT ;  /* 0x000000010000780c */ /* 0x004fe20003f05270 */
[----:B------:R-:W-:-:S12]  /*06a0*/  IMAD.MOV.U32 R0, RZ, RZ, R18 ;  /* 0x000000ffff007224 */ /* 0x000fd800078e0012 */
[----:B------:R-:W-:Y:S05]  /*06b0*/  @P0 BRA `(.L_x_5) ;  /* 0x0000000000740947 */ /* 0x000fea0003800000 */
[----:B-----5:R-:W-:Y:S01]  /*06c0*/  SHF.R.U32.HI R0, RZ, 0x2, R5 ;  /* 0x00000002ff007819 */ /* 0x020fe20000011605 */
[----:B------:R-:W-:Y:S01]  /*06d0*/  VIADD R4, R4, 0x587c5 ;  /* 0x000587c504047836 */ /* 0x000fe20000000000 */
[----:B------:R-:W-:Y:S01]  /*06e0*/  UMOV UR4, 0x33333333 ;  /* 0x3333333300047882 */ /* 0x000fe20000000000 */
[----:B------:R-:W-:Y:S01]  /*06f0*/  UMOV UR5, 0x3fd33333 ;  /* 0x3fd3333300057882 */ /* 0x000fe20000000000 */
[----:B------:R-:W-:Y:S02]  /*0700*/  LOP3.LUT R19, R0, R5, RZ, 0x3c, !PT ;  /* 0x0000000500137212 */ /* 0x000fe400078e3cff */
[----:B------:R-:W-:Y:S02]  /*0710*/  SHF.L.U32 R0, R21, 0x4, RZ ;  /* 0x0000000415007819 */ /* 0x000fe400000006ff */
[----:B------:R-:W-:Y:S01]  /*0720*/  MOV R14, R18 ;  /* 0x00000012000e7202 */ /* 0x000fe20000000f00 */
[----:B------:R-:W-:-:S05]  /*0730*/  IMAD.SHL.U32 R5, R19, 0x2, RZ ;  /* 0x0000000213057824 */ /* 0x000fca00078e00ff */
[----:B------:R-:W-:Y:S01]  /*0740*/  LOP3.LUT R0, R21, R0, R5, 0x96, !PT ;  /* 0x0000000015007212 */ /* 0x000fe200078e9605 */
[----:B------:R-:W-:-:S03]  /*0750*/  IMAD.MOV.U32 R5, RZ, RZ, 0x2f800000 ;  /* 0x2f800000ff057424 */ /* 0x000fc600078e00ff */
[----:B------:R-:W-:-:S04]  /*0760*/  LOP3.LUT R19, R0, R19, RZ, 0x3c, !PT ;  /* 0x0000001300137212 */ /* 0x000fc800078e3cff */
[----:B------:R-:W-:-:S04]  /*0770*/  IADD3 R0, PT, PT, R4, R19, RZ ;  /* 0x0000001304007210 */ /* 0x000fc80007ffe0ff */
[----:B------:R-:W-:-:S05]  /*0780*/  I2FP.F32.U32 R0, R0 ;  /* 0x0000000000007245 */ /* 0x000fca0000201000 */
[----:B------:R-:W-:Y:S01]  /*0790*/  FFMA R24, R0, R5, 1.1641532182693481445e-10 ;  /* 0x2f00000000187423 */ /* 0x000fe20000000005 */
[----:B------:R-:W-:Y:S02]  /*07a0*/  IMAD.MOV.U32 R0, RZ, RZ, R22 ;  /* 0x000000ffff007224 */ /* 0x000fe400078e0016 */
[----:B------:R-:W-:Y:S02]  /*07b0*/  IMAD.MOV.U32 R22, RZ, RZ, R21 ;  /* 0x000000ffff167224 */ /* 0x000fe400078e0015 */
[----:B------:R-:W-:Y:S01]  /*07c0*/  IMAD.MOV.U32 R5, RZ, RZ, R20 ;  /* 0x000000ffff057224 */ /* 0x000fe200078e0014 */
[----:B------:R-:W0:Y:S02]  /*07d0*/  F2F.F64.F32 R24, R24 ;  /* 0x0000001800187310 */ /* 0x000e240000201800 */
[----:B0-----:R-:W-:-:S14]  /*07e0*/  DSETP.GEU.AND P0, PT, R24, UR4, PT ;  /* 0x0000000418007e2a */ /* 0x001fdc000bf0e000 */
[----:B------:R-:W-:Y:S05]  /*07f0*/  @P0 BRA `(.L_x_5) ;  /* 0x0000000000240947 */ /* 0x000fea0003800000 */
[----:B------:R-:W0:Y:S01]  /*0800*/  S2R R18, SR_LANEID ;  /* 0x0000000000127919 */ /* 0x000e220000000000 */
[----:B------:R-:W1:Y:S01]  /*0810*/  LDC.64 R20, c[0x0][0x390] ;  /* 0x0000e400ff147b82 */ /* 0x000e620000000a00 */
[----:B------:R-:W-:Y:S01]  /*0820*/  VOTEU.ANY UR4, UPT, PT ;  /* 0x0000000000047886 */ /* 0x000fe200038e0100 */
[----:B------:R-:W-:Y:S01]  /*0830*/  MOV R25, 0x2 ;  /* 0x0000000200197802 */ /* 0x000fe20000000f00 */
[----:B------:R-:W-:Y:S02]  /*0840*/  UFLO.U32 UR5, UR4 ;  /* 0x00000004000572bd */ /* 0x000fe400080e0000 */
[----:B------:R-:W1:Y:S02]  /*0850*/  POPC R23, UR4 ;  /* 0x0000000400177d09 */ /* 0x000e640008000000 */
[----:B------:R2:W5:Y:S02]  /*0860*/  ATOMG.E.EXCH.STRONG.GPU PT, RZ, desc[UR6][R16.64], R25 ;  /* 0x8000001910ff79a8 */ /* 0x000564000c1ef106 */
[----:B0-----:R-:W-:-:S13]  /*0870*/  ISETP.EQ.U32.AND P0, PT, R18, UR5, PT ;  /* 0x0000000512007c0c */ /* 0x001fda000bf02070 */
[----:B-1----:R2:W-:Y:S02]  /*0880*/  @P0 REDG.E.ADD.STRONG.GPU desc[UR6][R20.64], R23 ;  /* 0x000000171400098e */ /* 0x0025e4000c12e106 */
.L_x_5:
[----:B------:R-:W-:Y:S05]  /*0890*/  BSYNC.RECONVERGENT B0 ;  /* 0x0000000000007941 */ /* 0x000fea0003800200 */
.L_x_4:
[----:B--2---:R-:W2:Y:S02]  /*08a0*/  LDG.E R17, desc[UR6][R10.64+0x10] ;  /* 0x000010060a117981 */ /* 0x004ea4000c1e1900 */
[----:B--2---:R-:W-:-:S05]  /*08b0*/  IMAD.WIDE R16, R17, 0x18, R12 ;  /* 0x0000001811107825 */ /* 0x004fca00078e020c */
[----:B------:R-:W2:Y:S01]  /*08c0*/  LDG.E R18, desc[UR6][R16.64] ;  /* 0x0000000610127981 */ /* 0x000ea2000c1e1900 */
[----:B------:R-:W-:Y:S01]  /*08d0*/  BSSY.RECONVERGENT B0, `(.L_x_6) ;  /* 0x0000023000007945 */ /* 0x000fe20003800200 */
[----:B------:R-:W-:Y:S01]  /*08e0*/  IMAD.MOV.U32 R21, RZ, RZ, R19 ;  /* 0x000000ffff157224 */ /* 0x000fe200078e0013 */
[----:B------:R-:W-:Y:S02]  /*08f0*/  MOV R20, R14 ;  /* 0x0000000e00147202 */ /* 0x000fe40000000f00 */
[----:B--2---:R-:W-:Y:S01]  /*0900*/  ISETP.NE.AND P0, PT, R18, 0x1, PT ;  /* 0x000000011200780c */ /* 0x004fe20003f05270 */
[----:B------:R-:W-:-:S12]  /*0910*/  IMAD.MOV.U32 R18, RZ, RZ, R0 ;  /* 0x000000ffff127224 */ /* 0x000fd800078e0000 */
[----:B------:R-:W-:Y:S05]  /*0920*/  @P0 BRA `(.L_x_7) ;  /* 0x0000000000740947 */ /* 0x000fea0003800000 */
[----:B-----5:R-:W-:Y:S01]  /*0930*/  SHF.R.U32.HI R18, RZ, 0x2, R5 ;  /* 0x00000002ff127819 */ /* 0x020fe20000011605 */
[----:B------:R-:W-:Y:S01]  /*0940*/  IMAD.MOV.U32 R24, RZ, RZ, 0x2f800000 ;  /* 0x2f800000ff187424 */ /* 0x000fe200078e00ff */
[----:B------:R-:W-:Y:S01]  /*0950*/  IADD3 R4, PT, PT, R4, 0x587c5, RZ ;  /* 0x000587c504047810 */ /* 0x000fe20007ffe0ff */
[----:B------:R-:W-:Y:S01]  /*0960*/  UMOV UR4, 0x33333333 ;  /* 0x3333333300047882 */ /* 0x000fe20000000000 */
[----:B------:R-:W-:Y:S01]  /*0970*/  LOP3.LUT R21, R18, R5, RZ, 0x3c, !PT ;  /* 0x0000000512157212 */ /* 0x000fe200078e3cff */
[----:B------:R-:W-:Y:S01]  /*0980*/  IMAD.SHL.U32 R18, R19, 0x10, RZ ;  /* 0x0000001013127824 */ /* 0x000fe200078e00ff */
[----:B------:R-:W-:Y:S01]  /*0990*/  UMOV UR5, 0x3fd33333 ;  /* 0x3fd3333300057882 */ /* 0x000fe20000000000 */
[----:B------:R-:W-:Y:S02]  /*09a0*/  IMAD.MOV.U32 R20, RZ, RZ, R0 ;  /* 0x000000ffff147224 */ /* 0x000fe400078e0000 */
[----:B------:R-:W-:-:S05]  /*09b0*/  IMAD.SHL.U32 R5, R21, 0x2, RZ ;  /* 0x0000000215057824 */ /* 0x000fca00078e00ff */
[----:B------:R-:W-:-:S04]  /*09c0*/  LOP3.LUT R18, R19, R18, R5, 0x96, !PT ;  /* 0x0000001213127212 */ /* 0x000fc800078e9605 */
[----:B------:R-:W-:Y:S02]  /*09d0*/  LOP3.LUT R21, R18, R21, RZ, 0x3c, !PT ;  /* 0x0000001512157212 */ /* 0x000fe400078e3cff */
[----:B------:R-:W-:Y:S01]  /*09e0*/  MOV R18, R22 ;  /* 0x0000001600127202 */ /* 0x000fe20000000f00 */
[----:B------:R-:W-:Y:S02]  /*09f0*/  IMAD.MOV.U32 R22, RZ, RZ, R19 ;  /* 0x000000ffff167224 */ /* 0x000fe400078e0013 */
[----:B------:R-:W-:-:S05]  /*0a00*/  IMAD.IADD R5, R4, 0x1, R21 ;  /* 0x0000000104057824 */ /* 0x000fca00078e0215 */
[----:B------:R-:W-:-:S05]  /*0a10*/  I2FP.F32.U32 R5, R5 ;  /* 0x0000000500057245 */ /* 0x000fca0000201000 */
[----:B------:R-:W-:Y:S01]  /*0a20*/  FFMA R24, R5, R24, 1.1641532182693481445e-10 ;  /* 0x2f00000005187423 */ /* 0x000fe20000000018 */
[----:B------:R-:W-:-:S05]  /*0a30*/  MOV R5, R14 ;  /* 0x0000000e00057202 */ /* 0x000fca0000000f00 */
        /* <DEDUP_REMOVED lines=12> */
.L_x_7:
[----:B------:R-:W-:Y:S05]  /*0b00*/  BSYNC.RECONVERGENT B0 ;  /* 0x0000000000007941 */ /* 0x000fea0003800200 */
.L_x_6:
[----:B--2---:R-:W2:Y:S02]  /*0b10*/  LDG.E R17, desc[UR6][R10.64+0x14] ;  /* 0x000014060a117981 */ /* 0x004ea4000c1e1900 */
[----:B--2---:R-:W-:-:S05]  /*0b20*/  IMAD.WIDE R12, R17, 0x18, R12 ;  /* 0x00000018110c7825 */ /* 0x004fca00078e020c */
[----:B------:R-:W2:Y:S01]  /*0b30*/  LDG.E R0, desc[UR6][R12.64] ;  /* 0x000000060c007981 */ /* 0x000ea2000c1e1900 */
[----:B------:R-:W-:Y:S01]  /*0b40*/  BSSY.RECONVERGENT B0, `(.L_x_8) ;  /* 0x0000024000007945 */ /* 0x000fe20003800200 */
[----:B------:R-:W-:Y:S01]  /*0b50*/  IMAD.MOV.U32 R16, RZ, RZ, R21 ;  /* 0x000000ffff107224 */ /* 0x000fe200078e0015 */
[----:B------:R-:W-:Y:S01]  /*0b60*/  MOV R25, R22 ;  /* 0x0000001600197202 */ /* 0x000fe20000000f00 */
[----:B------:R-:W-:Y:S02]  /*0b70*/  IMAD.MOV.U32 R24, RZ, RZ, R18 ;  /* 0x000000ffff187224 */ /* 0x000fe400078e0012 */
[----:B------:R-:W-:Y:S01]  /*0b80*/  IMAD.MOV.U32 R19, RZ, RZ, R20 ;  /* 0x000000ffff137224 */ /* 0x000fe200078e0014 */
[----:B--2---:R-:W-:-:S13]  /*0b90*/  ISETP.NE.AND P0, PT, R0, 0x1, PT ;  /* 0x000000010000780c */ /* 0x004fda0003f05270 */
        /* <DEDUP_REMOVED lines=9> */
[----:B------:R-:W-:-:S04]  /*0c30*/  LOP3.LUT R0, R21, R0, R14, 0x96, !PT ;  /* 0x0000000015007212 */ /* 0x000fc800078e960e */
[----:B------:R-:W-:Y:S01]  /*0c40*/  LOP3.LUT R16, R0, R5, RZ, 0x3c, !PT ;  /* 0x0000000500107212 */ /* 0x000fe200078e3cff */
[----:B------:R-:W-:-:S03]  /*0c50*/  IMAD.MOV.U32 R5, RZ, RZ, 0x2f800000 ;  /* 0x2f800000ff057424 */ /* 0x000fc600078e00ff */
[----:B------:R-:W-:-:S04]  /*0c60*/  IADD3 R0, PT, PT, R4, R16, RZ ;  /* 0x0000001004007210 */ /* 0x000fc80007ffe0ff */
[----:B------:R-:W-:-:S05]  /*0c70*/  I2FP.F32.U32 R0, R0 ;  /* 0x0000000000007245 */ /* 0x000fca0000201000 */
[----:B------:R-:W-:Y:S01]  /*0c80*/  FFMA R0, R0, R5, 1.1641532182693481445e-10 ;  /* 0x2f00000000007423 */ /* 0x000fe20000000005 */
[----:B------:R-:W-:-:S03]  /*0c90*/  IMAD.MOV.U32 R5, RZ, RZ, R20 ;  /* 0x000000ffff057224 */ /* 0x000fc600078e0014 */
[----:B------:R-:W0:Y:S02]  /*0ca0*/  F2F.F64.F32 R24, R0 ;  /* 0x0000000000187310 */ /* 0x000e240000201800 */
[----:B0-----:R-:W-:Y:S01]  /*0cb0*/  DSETP.GEU.AND P0, PT, R24, UR4, PT ;  /* 0x0000000418007e2a */ /* 0x001fe2000bf0e000 */
[----:B------:R-:W-:Y:S02]  /*0cc0*/  IMAD.MOV.U32 R24, RZ, RZ, R22 ;  /* 0x000000ffff187224 */ /* 0x000fe400078e0016 */
[----:B------:R-:W-:-:S11]  /*0cd0*/  IMAD.MOV.U32 R25, RZ, RZ, R21 ;  /* 0x000000ffff197224 */ /* 0x000fd600078e0015 */
        /* <DEDUP_REMOVED lines=10> */
.L_x_9:
[----:B------:R-:W-:Y:S05]  /*0d80*/  BSYNC.RECONVERGENT B0 ;  /* 0x0000000000007941 */ /* 0x000fea0003800200 */
.L_x_8:
[----:B-----5:R-:W-:Y:S01]  /*0d90*/  SHF.R.U32.HI R0, RZ, 0x2, R5 ;  /* 0x00000002ff007819 */ /* 0x020fe20000011605 */
[----:B------:R-:W-:Y:S01]  /*0da0*/  UMOV UR4, 0x9999999a ;  /* 0x9999999a00047882 */ /* 0x000fe20000000000 */
[----:B------:R-:W-:Y:S01]  /*0db0*/  IADD3 R18, PT, PT, R4, 0x587c5, RZ ;  /* 0x000587c504127810 */ /* 0x000fe20007ffe0ff */
[----:B------:R-:W-:Y:S01]  /*0dc0*/  UMOV UR5, 0x3fb99999 ;  /* 0x3fb9999900057882 */ /* 0x000fe20000000000 */
[----:B------:R-:W-:Y:S01]  /*0dd0*/  LOP3.LUT R0, R0, R5, RZ, 0x3c, !PT ;  /* 0x0000000500007212 */ /* 0x000fe200078e3cff */
[----:B------:R-:W-:Y:S01]  /*0de0*/  IMAD.SHL.U32 R5, R16, 0x10, RZ ;  /* 0x0000001010057824 */ /* 0x000fe200078e00ff */
[----:B------:R-:W-:Y:S03]  /*0df0*/  BSSY.RECONVERGENT B0, `(.L_x_10) ;  /* 0x0000017000007945 */ /* 0x000fe60003800200 */
[----:B--2---:R-:W-:-:S05]  /*0e00*/  IMAD.SHL.U32 R12, R0, 0x2, RZ ;  /* 0x00000002000c7824 */ /* 0x004fca00078e00ff */
[----:B------:R-:W-:-:S04]  /*0e10*/  LOP3.LUT R5, R16, R5, R12, 0x96, !PT ;  /* 0x0000000510057212 */ /* 0x000fc800078e960c */
[----:B------:R-:W-:Y:S01]  /*0e20*/  LOP3.LUT R17, R5, R0, RZ, 0x3c, !PT ;  /* 0x0000000005117212 */ /* 0x000fe200078e3cff */
[----:B------:R-:W-:-:S04]  /*0e30*/  IMAD.MOV.U32 R5, RZ, RZ, 0x2f800000 ;  /* 0x2f800000ff057424 */ /* 0x000fc800078e00ff */
[----:B------:R-:W-:-:S05]  /*0e40*/  IMAD.IADD R0, R17, 0x1, R18 ;  /* 0x0000000111007824 */ /* 0x000fca00078e0212 */
[----:B------:R-:W-:-:S05]  /*0e50*/  I2FP.F32.U32 R0, R0 ;  /* 0x0000000000007245 */ /* 0x000fca0000201000 */
[----:B------:R-:W-:-:S04]  /*0e60*/  FFMA R0, R0, R5, 1.1641532182693481445e-10 ;  /* 0x2f00000000007423 */ /* 0x000fc80000000005 */
[----:B------:R-:W0:Y:S02]  /*0e70*/  F2F.F64.F32 R4, R0 ;  /* 0x0000000000047310 */ /* 0x000e240000201800 */
[----:B0-----:R-:W-:-:S14]  /*0e80*/  DSETP.GEU.AND P0, PT, R4, UR4, PT ;  /* 0x0000000404007e2a */ /* 0x001fdc000bf0e000 */
[----:B------:R-:W-:Y:S05]  /*0e90*/  @P0 BRA `(.L_x_11) ;  /* 0x0000000000300947 */ /* 0x000fea0003800000 */
[----:B------:R-:W0:Y:S01]  /*0ea0*/  S2R R0, SR_LANEID ;  /* 0x0000000000007919 */ /* 0x000e220000000000 */
[----:B------:R-:W1:Y:S01]  /*0eb0*/  LDCU.64 UR4, c[0x0][0x390] ;  /* 0x00007200ff0477ac */ /* 0x000e620008000a00 */
[----:B------:R2:W-:Y:S01]  /*0ec0*/  STG.E desc[UR6][R10.64], RZ ;  /* 0x000000ff0a007986 */ /* 0x0005e2000c101906 */
[----:B------:R-:W-:Y:S02]  /*0ed0*/  VOTEU.ANY UR8, UPT, PT ;  /* 0x0000000000087886 */ /* 0x000fe400038e0100 */
[----:B------:R-:W-:Y:S02]  /*0ee0*/  UFLO.U32 UR9, UR8 ;  /* 0x00000008000972bd */ /* 0x000fe400080e0000 */
[----:B------:R-:W3:Y:S01]  /*0ef0*/  POPC R13, UR8 ;  /* 0x00000008000d7d09 */ /* 0x000ee20008000000 */
[----:B-1----:R-:W-:-:S04]  /*0f00*/  UIADD3 UR4, UP0, UPT, UR4, 0x4, URZ ;  /* 0x0000000404047890 */ /* 0x002fc8000ff1e0ff */
[----:B------:R-:W-:Y:S02]  /*0f10*/  UIADD3.X UR5, UPT, UPT, URZ, UR5, URZ, UP0, !UPT ;  /* 0x00000005ff057290 */ /* 0x000fe400087fe4ff */
[----:B------:R-:W-:-:S04]  /*0f20*/  MOV R4, UR4 ;  /* 0x0000000400047c02 */ /* 0x000fc80008000f00 */
[----:B------:R-:W-:Y:S01]  /*0f30*/  IMAD.U32 R5, RZ, RZ, UR5 ;  /* 0x00000005ff057e24 */ /* 0x000fe2000f8e00ff */
[----:B0-----:R-:W-:-:S13]  /*0f40*/  ISETP.EQ.U32.AND P0, PT, R0, UR9, PT ;  /* 0x0000000900007c0c */ /* 0x001fda000bf02070 */
[----:B---3--:R2:W-:Y:S02]  /*0f50*/  @P0 REDG.E.ADD.STRONG.GPU desc[UR6][R4.64], R13 ;  /* 0x0000000d0400098e */ /* 0x0085e4000c12e106 */
.L_x_11:
[----:B------:R-:W-:Y:S05]  /*0f60*/  BSYNC.RECONVERGENT B0 ;  /* 0x0000000000007941 */ /* 0x000fea0003800200 */
.L_x_10:
[----:B------:R-:W-:Y:S04]  /*0f70*/  STG.E.64 desc[UR6][R8.64], R18 ;  /* 0x0000001208007986 */ /* 0x000fe8000c101b06 */
[----:B------:R-:W-:Y:S04]  /*0f80*/  STG.E.64 desc[UR6][R8.64+0x8], R24 ;  /* 0x0000081808007986 */ /* 0x000fe8000c101b06 */
[----:B------:R-:W-:Y:S04]  /*0f90*/  STG.E.64 desc[UR6][R8.64+0x10], R16 ;  /* 0x0000101008007986 */ /* 0x000fe8000c101b06 */
[----:B------:R-:W-:Y:S04]  /*0fa0*/  STG.E.64 desc[UR6][R8.64+0x18], R2 ;  /* 0x0000180208007986 */ /* 0x000fe8000c101b06 */
[----:B------:R-:W-:Y:S04]  /*0fb0*/  STG.E.64 desc[UR6][R8.64+0x28], R6 ;  /* 0x0000280608007986 */ /* 0x000fe8000c101b06 */
[----:B------:R-:W-:Y:S01]  /*0fc0*/  STG.E desc[UR6][R8.64+0x20], R15 ;  /* 0x0000200f08007986 */ /* 0x000fe2000c101906 */
[----:B------:R-:W-:Y:S05]  /*0fd0*/  EXIT ;  /* 0x000000000000794d */ /* 0x000fea0003800000 */
.L_x_12:
[----:B------:R-:W-:-:S00]  /*0fe0*/  BRA `(.L_x_12) ;  /* 0xfffffffc00fc7947 */ /* 0x000fc0000383ffff */
[----:B------:R-:W-:-:S00]  /*0ff0*/  NOP ;  /* 0x0000000000007918 */ /* 0x000fc00000000000 */
        /* <DEDUP_REMOVED lines=8> */
.L_x_23:


//--------------------- .text._Z10initForestP4CellP17curandStateXORWOW --------------------------
	.section	.text._Z10initForestP4CellP17curandStateXORWOW,"ax",@progbits
	.align	128
        .global         _Z10initForestP4CellP17curandStateXORWOW
        .type           _Z10initForestP4CellP17curandStateXORWOW,@function
        .size           _Z10initForestP4CellP17curandStateXORWOW,(.L_x_24 - _Z10initForestP4CellP17curandStateXORWOW)
        .other          _Z10initForestP4CellP17curandStateXORWOW,@"STO_CUDA_ENTRY STV_DEFAULT"
_Z10initForestP4CellP17curandStateXORWOW:
.text._Z10initForestP4CellP17curandStateXORWOW:
        /* <DEDUP_REMOVED lines=10> */
[----:B-1----:R-:W2:Y:S04]  /*00a0*/  LDG.E.64 R8, desc[UR4][R2.64] ;  /* 0x0000000402087981 */ /* 0x002ea8000c1e1b00 */
[----:B------:R-:W3:Y:S04]  /*00b0*/  LDG.E.64 R12, desc[UR4][R2.64+0x10] ;  /* 0x00001004020c7981 */ /* 0x000ee8000c1e1b00 */
[----:B------:R-:W4:Y:S04]  /*00c0*/  LDG.E.64 R14, desc[UR4][R2.64+0x8] ;  /* 0x00000804020e7981 */ /* 0x000f28000c1e1b00 */
[----:B------:R-:W5:Y:S04]  /*00d0*/  LDG.E.64 R6, desc[UR4][R2.64+0x18] ;  /* 0x0000180402067981 */ /* 0x000f68000c1e1b00 */
[----:B------:R-:W5:Y:S04]  /*00e0*/  LDG.E.64 R4, desc[UR4][R2.64+0x28] ;  /* 0x0000280402047981 */ /* 0x000f68000c1e1b00 */
[----:B------:R-:W5:Y:S01]  /*00f0*/  LDG.E R11, desc[UR4][R2.64+0x20] ;  /* 0x00002004020b7981 */ /* 0x000f62000c1e1900 */
[----:B------:R-:W-:Y:S01]  /*0100*/  IMAD.MOV.U32 R21, RZ, RZ, 0x2f800000 ;  /* 0x2f800000ff157424 */ /* 0x000fe200078e00ff */
[----:B------:R-:W-:Y:S01]  /*0110*/  UMOV UR6, 0x9999999a ;  /* 0x9999999a00067882 */ /* 0x000fe20000000000 */
[----:B------:R-:W-:Y:S01]  /*0120*/  UMOV UR7, 0x3fa99999 ;  /* 0x3fa9999900077882 */ /* 0x000fe20000000000 */
[----:B--2---:R-:W-:-:S04]  /*0130*/  SHF.R.U32.HI R10, RZ, 0x2, R9 ;  /* 0x00000002ff0a7819 */ /* 0x004fc80000011609 */
[----:B------:R-:W-:Y:S01]  /*0140*/  LOP3.LUT R9, R10, R9, RZ, 0x3c, !PT ;  /* 0x000000090a097212 */ /* 0x000fe200078e3cff */
[----:B---3--:R-:W-:Y:S01]  /*0150*/  IMAD.SHL.U32 R10, R13, 0x10, RZ ;  /* 0x000000100d0a7824 */ /* 0x008fe200078e00ff */
[----:B------:R-:W-:Y:S02]  /*0160*/  SHF.R.U32.HI R19, RZ, 0x2, R12 ;  /* 0x00000002ff137819 */ /* 0x000fe4000001160c */
[----:B----4-:R-:W-:Y:S01]  /*0170*/  SHF.R.U32.HI R17, RZ, 0x2, R14 ;  /* 0x00000002ff117819 */ /* 0x010fe2000001160e */
[----:B------:R-:W-:Y:S01]  /*0180*/  IMAD.SHL.U32 R16, R9, 0x2, RZ ;  /* 0x0000000209107824 */ /* 0x000fe200078e00ff */
[----:B------:R-:W-:Y:S02]  /*0190*/  LOP3.LUT R19, R19, R12, RZ, 0x3c, !PT ;  /* 0x0000000c13137212 */ /* 0x000fe400078e3cff */
[----:B------:R-:W-:Y:S02]  /*01a0*/  LOP3.LUT R17, R17, R14, RZ, 0x3c, !PT ;  /* 0x0000000e11117212 */ /* 0x000fe400078e3cff */
[----:B------:R-:W-:-:S02]  /*01b0*/  LOP3.LUT R10, R13, R10, R16, 0x96, !PT ;  /* 0x0000000a0d0a7212 */ /* 0x000fc400078e9610 */
[----:B------:R-:W-:Y:S01]  /*01c0*/  SHF.R.U32.HI R16, RZ, 0x2, R15 ;  /* 0x00000002ff107819 */ /* 0x000fe2000001160f */
[----:B------:R-:W-:Y:S01]  /*01d0*/  IMAD.SHL.U32 R14, R17, 0x2, RZ ;  /* 0x00000002110e7824 */ /* 0x000fe200078e00ff */
[----:B------:R-:W-:Y:S02]  /*01e0*/  LOP3.LUT R9, R10, R9, RZ, 0x3c, !PT ;  /* 0x000000090a097212 */ /* 0x000fe400078e3cff */
[----:B------:R-:W-:Y:S02]  /*01f0*/  LOP3.LUT R16, R16, R15, RZ, 0x3c, !PT ;  /* 0x0000000f10107212 */ /* 0x000fe400078e3cff */
[----:B------:R-:W-:Y:S01]  /*0200*/  SHF.R.U32.HI R18, RZ, 0x2, R13 ;  /* 0x00000002ff127819 */ /* 0x000fe2000001160d */
[----:B------:R-:W-:Y:S01]  /*0210*/  IMAD.SHL.U32 R10, R9, 0x10, RZ ;  /* 0x00000010090a7824 */ /* 0x000fe200078e00ff */
[----:B------:R-:W-:Y:S02]  /*0220*/  SHF.R.U32.HI R22, RZ, 0x2, R9 ;  /* 0x00000002ff167819 */ /* 0x000fe40000011609 */
[----:B------:R-:W-:-:S02]  /*0230*/  LOP3.LUT R18, R18, R13, RZ, 0x3c, !PT ;  /* 0x0000000d12127212 */ /* 0x000fc400078e3cff */
[----:B------:R-:W-:Y:S01]  /*0240*/  LOP3.LUT R10, R9, R10, R14, 0x96, !PT ;  /* 0x0000000a090a7212 */ /* 0x000fe200078e960e */
[----:B------:R-:W-:Y:S01]  /*0250*/  IMAD.SHL.U32 R14, R16, 0x2, RZ ;  /* 0x00000002100e7824 */ /* 0x000fe200078e00ff */
[----:B------:R-:W-:Y:S02]  /*0260*/  LOP3.LUT R22, R22, R9, RZ, 0x3c, !PT ;  /* 0x0000000916167212 */ /* 0x000fe400078e3cff */
[----:B------:R-:W-:-:S05]  /*0270*/  LOP3.LUT R15, R10, R17, RZ, 0x3c, !PT ;  /* 0x000000110a0f7212 */ /* 0x000fca00078e3cff */
[----:B------:R-:W-:-:S05]  /*0280*/  IMAD.SHL.U32 R10, R15, 0x10, RZ ;  /* 0x000000100f0a7824 */ /* 0x000fca00078e00ff */
[----:B------:R-:W-:Y:S01]  /*0290*/  LOP3.LUT R17, R15, R10, R14, 0x96, !PT ;  /* 0x0000000a0f117212 */ /* 0x000fe200078e960e */
[----:B------:R-:W-:-:S03]  /*02a0*/  IMAD.SHL.U32 R10, R19, 0x2, RZ ;  /* 0x00000002130a7824 */ /* 0x000fc600078e00ff */
[----:B------:R-:W-:-:S05]  /*02b0*/  LOP3.LUT R12, R17, R16, RZ, 0x3c, !PT ;  /* 0x00000010110c7212 */ /* 0x000fca00078e3cff */
[----:B------:R-:W-:-:S05]  /*02c0*/  IMAD.SHL.U32 R17, R12, 0x10, RZ ;  /* 0x000000100c117824 */ /* 0x000fca00078e00ff */
[----:B------:R-:W-:Y:S02]  /*02d0*/  LOP3.LUT R14, R12, R17, R10, 0x96, !PT ;  /* 0x000000110c0e7212 */ /* 0x000fe400078e960a */
[----:B------:R-:W-:Y:S01]  /*02e0*/  IADD3 R10, PT, PT, R8, 0x587c5, R9 ;  /* 0x000587c5080a7810 */ /* 0x000fe20007ffe009 */
[----:B------:R-:W0:Y:S01]  /*02f0*/  LDC.64 R16, c[0x0][0x380] ;  /* 0x0000e000ff107b82 */ /* 0x000e220000000a00 */
[----:B------:R-:W-:Y:S01]  /*0300*/  LOP3.LUT R13, R14, R19, RZ, 0x3c, !PT ;  /* 0x000000130e0d7212 */ /* 0x000fe200078e3cff */
[----:B------:R-:W-:Y:S01]  /*0310*/  IMAD.SHL.U32 R19, R18, 0x2, RZ ;  /* 0x0000000212137824 */ /* 0x000fe200078e00ff */
[----:B------:R-:W-:Y:S02]  /*0320*/  I2FP.F32.U32 R10, R10 ;  /* 0x0000000a000a7245 */ /* 0x000fe40000201000 */
[----:B------:R-:W-:Y:S01]  /*0330*/  IADD3 R9, PT, PT, R8, 0x8a, R15 ;  /* 0x0000008a08097810 */ /* 0x000fe20007ffe00f */
[----:B------:R-:W-:Y:S02]  /*0340*/  IMAD.SHL.U32 R14, R13, 0x10, RZ ;  /* 0x000000100d0e7824 */ /* 0x000fe400078e00ff */
[----:B------:R-:W-:Y:S01]  /*0350*/  FFMA R10, R10, R21, 1.1641532182693481445e-10 ;  /* 0x2f0000000a0a7423 */ /* 0x000fe20000000015 */
[----:B------:R-:W-:Y:S01]  /*0360*/  LOP3.LUT R23, R9, 0xff, RZ, 0xc0, !PT ;  /* 0x000000ff09177812 */ /* 0x000fe200078ec0ff */
[----:B------:R-:W-:Y:S01]  /*0370*/  IMAD.MOV.U32 R9, RZ, RZ, 0x2 ;  /* 0x00000002ff097424 */ /* 0x000fe200078e00ff */
[----:B------:R-:W-:Y:S01]  /*0380*/  LOP3.LUT R19, R13, R14, R19, 0x96, !PT ;  /* 0x0000000e0d137212 */ /* 0x000fe200078e9613 */
[----:B------:R1:W2:Y:S01]  /*0390*/  F2F.F64.F32 R20, R10 ;  /* 0x0000000a00147310 */ /* 0x0002a20000201800 */
[----:B------:R-:W-:-:S02]  /*03a0*/  IMAD.SHL.U32 R14, R22, 0x2, RZ ;  /* 0x00000002160e7824 */ /* 0x000fc400078e00ff */
[----:B------:R-:W-:-:S05]  /*03b0*/  LOP3.LUT R18, R19, R18, RZ, 0x3c, !PT ;  /* 0x0000001213127212 */ /* 0x000fca00078e3cff */
[----:B------:R-:W-:Y:S01]  /*03c0*/  IMAD.SHL.U32 R19, R18, 0x10, RZ ;  /* 0x0000001012137824 */ /* 0x000fe200078e00ff */
[----:B-1----:R-:W-:Y:S01]  /*03d0*/  IADD3 R10, PT, PT, R8, 0x14, R13 ;  /* 0x00000014080a7810 */ /* 0x002fe20007ffe00d */
[----:B0-----:R-:W-:-:S03]  /*03e0*/  IMAD.WIDE R16, R0, 0x18, R16 ;  /* 0x0000001800107825 */ /* 0x001fc600078e0210 */
[----:B------:R-:W-:Y:S01]  /*03f0*/  LOP3.LUT R19, R18, R19, R14, 0x96, !PT ;  /* 0x0000001312137212 */ /* 0x000fe200078e960e */
[----:B--2---:R-:W-:Y:S01]  /*0400*/  DSETP.GEU.AND P0, PT, R20, UR6, PT ;  /* 0x0000000614007e2a */ /* 0x004fe2000bf0e000 */
[C---:B------:R-:W-:Y:S02]  /*0410*/  VIADD R14, R8.reuse, 0x212e9e ;  /* 0x00212e9e080e7836 */ /* 0x040fe40000000000 */
[----:B------:R-:W-:Y:S01]  /*0420*/  LOP3.LUT R19, R19, R22, RZ, 0x3c, !PT ;  /* 0x0000001613137212 */ /* 0x000fe200078e3cff */
[----:B------:R0:W-:Y:S01]  /*0430*/  STG.E desc[UR4][R16.64+0x4], R23 ;  /* 0x0000041710007986 */ /* 0x0001e2000c101904 */
[C---:B------:R-:W-:Y:S02]  /*0440*/  IADD3 R0, PT, PT, R8.reuse, 0x4f, R12 ;  /* 0x0000004f08007810 */ /* 0x040fe40007ffe00c */
[----:B------:R-:W-:Y:S01]  /*0450*/  IADD3 R8, PT, PT, R8, 0xd9, R18 ;  /* 0x000000d908087810 */ /* 0x000fe20007ffe012 */
[----:B------:R-:W-:Y:S01]  /*0460*/  IMAD.IADD R20, R19, 0x1, R14 ;  /* 0x0000000113147824 */ /* 0x000fe200078e020e */
[----:B------:R-:W-:-:S02]  /*0470*/  SEL R9, R9, 0x1, !P0 ;  /* 0x0000000109097807 */ /* 0x000fc40004000000 */
[----:B------:R-:W-:Y:S02]  /*0480*/  LOP3.LUT R21, R0, 0xff, RZ, 0xc0, !PT ;  /* 0x000000ff00157812 */ /* 0x000fe400078ec0ff */
[----:B------:R-:W-:Y:S01]  /*0490*/  LOP3.LUT R25, R10, 0xff, RZ, 0xc0, !PT ;  /* 0x000000ff0a197812 */ /* 0x000fe200078ec0ff */
[----:B------:R-:W-:Y:S01]  /*04a0*/  STG.E desc[UR4][R16.64], R9 ;  /* 0x0000000910007986 */ /* 0x000fe2000c101904 */
[----:B------:R-:W-:Y:S02]  /*04b0*/  LOP3.LUT R27, R20, 0xff, RZ, 0xc0, !PT ;  /* 0x000000ff141b7812 */ /* 0x000fe400078ec0ff */
[----:B0-----:R-:W-:Y:S01]  /*04c0*/  LOP3.LUT R23, R8, 0xff, RZ, 0xc0, !PT ;  /* 0x000000ff08177812 */ /* 0x001fe200078ec0ff */
[----:B------:R-:W-:Y:S04]  /*04d0*/  STG.E desc[UR4][R16.64+0x8], R21 ;  /* 0x0000081510007986 */ /* 0x000fe8000c101904 */
[----:B------:R-:W-:Y:S04]  /*04e0*/  STG.E desc[UR4][R16.64+0xc], R25 ;  /* 0x00000c1910007986 */ /* 0x000fe8000c101904 */
[----:B------:R-:W-:Y:S04]  /*04f0*/  STG.E desc[UR4][R16.64+0x10], R23 ;  /* 0x0000101710007986 */ /* 0x000fe8000c101904 */
[----:B------:R-:W-:Y:S04]  /*0500*/  STG.E desc[UR4][R16.64+0x14], R27 ;  /* 0x0000141b10007986 */ /* 0x000fe8000c101904 */
[----:B------:R-:W-:Y:S04]  /*0510*/  STG.E.64 desc[UR4][R2.64], R14 ;  /* 0x0000000e02007986 */ /* 0x000fe8000c101b04 */
[----:B------:R-:W-:Y:S04]  /*0520*/  STG.E.64 desc[UR4][R2.64+0x8], R12 ;  /* 0x0000080c02007986 */ /* 0x000fe8000c101b04 */
[----:B------:R-:W-:Y:S04]  /*0530*/  STG.E.64 desc[UR4][R2.64+0x10], R18 ;  /* 0x0000101202007986 */ /* 0x000fe8000c101b04 */
[----:B-----5:R-:W-:Y:S04]  /*0540*/  STG.E.64 desc[UR4][R2.64+0x18], R6 ;  /* 0x0000180602007986 */ /* 0x020fe8000c101b04 */
[----:B------:R-:W-:Y:S04]  /*0550*/  STG.E.64 desc[UR4][R2.64+0x28], R4 ;  /* 0x0000280402007986 */ /* 0x000fe8000c101b04 */
[----:B------:R-:W-:Y:S01]  /*0560*/  STG.E desc[UR4][R2.64+0x20], R11 ;  /* 0x0000200b02007986 */ /* 0x000fe2000c101904 */
[----:B------:R-:W-:Y:S05]  /*0570*/  EXIT ;  /* 0x000000000000794d */ /* 0x000fea0003800000 */
.L_x_13:
        /* <DEDUP_REMOVED lines=16> */
.L_x_24:


//--------------------- .text._Z8setupRNGP17curandStateXORWOWm --------------------------
	.section	.text._Z8setupRNGP17curandStateXORWOWm,"ax",@progbits
	.align	128
        .global         _Z8setupRNGP17curandStateXORWOWm
        .type           _Z8setupRNGP17curandStateXORWOWm,@function
        .size           _Z8setupRNGP17curandStateXORWOWm,(.L_x_25 - _Z8setupRNGP17curandStateXORWOWm)
        .other          _Z8setupRNGP17curandStateXORWOWm,@"STO_CUDA_ENTRY STV_DEFAULT"
_Z8setupRNGP17curandStateXORWOWm:
.text._Z8setupRNGP17curandStateXORWOWm:
[----:B------:R-:W-:Y:S01]  /*0000*/  LDC R1, c[0x0][0x37c] ;  /* 0x0000df00ff017b82 */ /* 0x000fe20000000800 */
[----:B------:R-:W0:Y:S07]  /*0010*/  S2R R13, SR_TID.X ;  /* 0x00000000000d7919 */ /* 0x000e2e0000002100 */
[----:B------:R-:W1:Y:S01]  /*0020*/  LDC.64 R2, c[0x0][0x388] ;  /* 0x0000e200ff027b82 */ /* 0x000e620000000a00 */
[----:B------:R-:W0:Y:S01]  /*0030*/  LDCU UR6, c[0x0][0x360] ;  /* 0x00006c00ff0677ac */ /* 0x000e220008000800 */
[----:B------:R-:W-:Y:S01]  /*0040*/  BSSY.RECONVERGENT B0, `(.L_x_14) ;  /* 0x00000e5000007945 */ /* 0x000fe20003800200 */
[----:B------:R-:W0:Y:S01]  /*0050*/  S2R R4, SR_CTAID.X ;  /* 0x0000000000047919 */ /* 0x000e220000002500 */
[----:B------:R-:W2:Y:S04]  /*0060*/  LDCU.64 UR4, c[0x0][0x358] ;  /* 0x00006b00ff0477ac */ /* 0x000ea80008000a00 */
[----:B------:R-:W3:Y:S01]  /*0070*/  LDC.64 R6, c[0x0][0x380] ;  /* 0x0000e000ff067b82 */ /* 0x000ee20000000a00 */
[----:B-1----:R-:W-:-:S02]  /*0080*/  LOP3.LUT R0, R2, 0xaad26b49, RZ, 0x3c, !PT ;  /* 0xaad26b4902007812 */ /* 0x002fc400078e3cff */
[----:B------:R-:W-:-:S03]  /*0090*/  LOP3.LUT R2, R3, 0xf7dcefdd, RZ, 0x3c, !PT ;  /* 0xf7dcefdd03027812 */ /* 0x000fc600078e3cff */
[----:B------:R-:W-:Y:S02]  /*00a0*/  IMAD R0, R0, 0x4182bed5, RZ ;  /* 0x4182bed500007824 */ /* 0x000fe400078e02ff */
[----:B------:R-:W-:Y:S02]  /*00b0*/  IMAD R3, R2, -0x658354e5, RZ ;  /* 0x9a7cab1b02037824 */ /* 0x000fe400078e02ff */
[C---:B------:R-:W-:Y:S01]  /*00c0*/  VIADD R5, R0.reuse, 0x75bcd15 ;  /* 0x075bcd1500057836 */ /* 0x040fe20000000000 */
[----:B------:R-:W-:Y:S01]  /*00d0*/  LOP3.LUT R8, R0, 0x159a55e5, RZ, 0x3c, !PT ;  /* 0x159a55e500087812 */ /* 0x000fe200078e3cff */
[----:B0-----:R-:W-:Y:S01]  /*00e0*/  IMAD R13, R4, UR6, R13 ;  /* 0x00000006040d7c24 */ /* 0x001fe2000f8e020d */
[C---:B------:R-:W-:Y:S01]  /*00f0*/  IADD3 R4, PT, PT, R0.reuse, 0x64f0c9, R3 ;  /* 0x0064f0c900047810 */ /* 0x040fe20007ffe003 */
[----:B------:R-:W-:Y:S01]  /*0100*/  VIADD R11, R0, 0x583f19 ;  /* 0x00583f19000b7836 */ /* 0x000fe20000000000 */
[----:B------:R-:W-:Y:S01]  /*0110*/  LOP3.LUT R10, R3, 0x5491333, RZ, 0x3c, !PT ;  /* 0x05491333030a7812 */ /* 0x000fe200078e3cff */
[C---:B---3--:R-:W-:Y:S01]  /*0120*/  IMAD.WIDE R6, R13.reuse, 0x30, R6 ;  /* 0x000000300d067825 */ /* 0x048fe200078e0206 */
[----:B------:R-:W-:-:S03]  /*0130*/  ISETP.NE.AND P0, PT, R13, RZ, PT ;  /* 0x000000ff0d00720c */ /* 0x000fc60003f05270 */
[----:B------:R-:W-:Y:S01]  /*0140*/  VIADD R9, R3, 0x1f123bb5 ;  /* 0x1f123bb503097836 */ /* 0x000fe20000000000 */
[----:B--2---:R0:W-:Y:S04]  /*0150*/  STG.E.64 desc[UR4][R6.64], R4 ;  /* 0x0000000406007986 */ /* 0x0041e8000c101b04 */
[----:B------:R0:W-:Y:S04]  /*0160*/  STG.E.64 desc[UR4][R6.64+0x8], R8 ;  /* 0x0000080806007986 */ /* 0x0001e8000c101b04 */
[----:B------:R0:W-:Y:S01]  /*0170*/  STG.E.64 desc[UR4][R6.64+0x10], R10 ;  /* 0x0000100a06007986 */ /* 0x0001e2000c101b04 */
[----:B------:R-:W-:Y:S05]  /*0180*/  @!P0 BRA `(.L_x_15) ;  /* 0x0000000c00408947 */ /* 0x000fea0003800000 */
[----:B------:R-:W-:Y:S01]  /*0190*/  SHF.R.S32.HI R0, RZ, 0x1f, R13 ;  /* 0x0000001fff007819 */ /* 0x000fe2000001140d */
[----:B------:R-:W-:-:S07]  /*01a0*/  IMAD.MOV.U32 R12, RZ, RZ, RZ ;  /* 0x000000ffff0c7224 */ /* 0x000fce00078e00ff */
.L_x_21:
[----:B-1----:R-:W-:Y:S01]  /*01b0*/  LOP3.LUT R2, R13, 0x3, RZ, 0xc0, !PT ;  /* 0x000000030d027812 */ /* 0x002fe200078ec0ff */
[----:B------:R-:W-:Y:S03]  /*01c0*/  BSSY.RECONVERGENT B1, `(.L_x_16) ;  /* 0x00000c6000017945 */ /* 0x000fe60003800200 */
[----:B------:R-:W-:-:S04]  /*01d0*/  ISETP.NE.U32.AND P0, PT, R2, RZ, PT ;  /* 0x000000ff0200720c */ /* 0x000fc80003f05070 */
[----:B------:R-:W-:-:S13]  /*01e0*/  ISETP.NE.AND.EX P0, PT, RZ, RZ, PT, P0 ;  /* 0x000000ffff00720c */ /* 0x000fda0003f05300 */
[----:B------:R-:W-:Y:S05]  /*01f0*/  @!P0 BRA `(.L_x_17) ;  /* 0x0000000c00088947 */ /* 0x000fea0003800000 */
[----:B0-----:R-:W0:Y:S01]  /*0200*/  LDC.64 R8, c[0x4][RZ] ;  /* 0x01000000ff087b82 */ /* 0x001e220000000a00 */
[----:B------:R-:W-:Y:S02]  /*0210*/  IMAD.MOV.U32 R14, RZ, RZ, RZ ;  /* 0x000000ffff0e7224 */ /* 0x000fe400078e00ff */
[----:B0-----:R-:W-:-:S07]  /*0220*/  IMAD.WIDE.U32 R8, R12, 0xc80, R8 ;  /* 0x00000c800c087825 */ /* 0x001fce00078e0008 */
.L_x_20:
[----:B-1----:R-:W-:Y:S01]  /*0230*/  IMAD.MOV.U32 R15, RZ, RZ, RZ ;  /* 0x000000ffff0f7224 */ /* 0x002fe200078e00ff */
[----:B------:R-:W-:Y:S01]  /*0240*/  CS2R R2, SRZ ;  /* 0x0000000000027805 */ /* 0x000fe2000001ff00 */
[----:B------:R-:W-:Y:S01]  /*0250*/  IMAD.MOV.U32 R17, RZ, RZ, RZ ;  /* 0x000000ffff117224 */ /* 0x000fe200078e00ff */
[----:B------:R-:W-:-:S07]  /*0260*/  CS2R R4, SRZ ;  /* 0x0000000000047805 */ /* 0x000fce000001ff00 */
.L_x_19:
[----:B------:R-:W-:-:S05]  /*0270*/  IMAD.WIDE.U32 R10, R17, 0x4, R6 ;  /* 0x00000004110a7825 */ /* 0x000fca00078e0006 */
[----:B------:R0:W5:Y:S01]  /*0280*/  LDG.E R16, desc[UR4][R10.64+0x4] ;  /* 0x000004040a107981 */ /* 0x000162000c1e1900 */
[----:B------:R-:W-:-:S07]  /*0290*/  IMAD.MOV.U32 R19, RZ, RZ, RZ ;  /* 0x000000ffff137224 */ /* 0x000fce00078e00ff */
.L_x_18:
[----:B-----5:R-:W-:Y:S01]  /*02a0*/  SHF.R.U32.HI R24, RZ, R19, R16 ;  /* 0x00000013ff187219 */ /* 0x020fe20000011610 */
[----:B0-----:R-:W-:-:S03]  /*02b0*/  IMAD.SHL.U32 R10, R17, 0x20, RZ ;  /* 0x00000020110a7824 */ /* 0x001fc600078e00ff */
[----:B------:R-:W-:Y:S01]  /*02c0*/  LOP3.LUT R11, R24, 0x1, RZ, 0xc0, !PT ;  /* 0x00000001180b7812 */ /* 0x000fe200078ec0ff */
[----:B------:R-:W-:-:S03]  /*02d0*/  IMAD.IADD R10, R10, 0x1, R19 ;  /* 0x000000010a0a7824 */ /* 0x000fc600078e0213 */
[----:B------:R-:W-:Y:S01]  /*02e0*/  ISETP.NE.U32.AND P0, PT, R11, 0x1, PT ;  /* 0x000000010b00780c */ /* 0x000fe20003f05070 */
[----:B------:R-:W-:-:S03]  /*02f0*/  IMAD R11, R10, 0x5, RZ ;  /* 0x000000050a0b7824 */ /* 0x000fc600078e02ff */
[----:B------:R-:W-:Y:S01]  /*0300*/  R2P PR, R24, 0x7e ;  /* 0x0000007e18007804 */ /* 0x000fe20000000000 */
[----:B------:R-:W-:-:S08]  /*0310*/  IMAD.WIDE.U32 R10, R11, 0x4, R8 ;  /* 0x000000040b0a7825 */ /* 0x000fd000078e0008 */
[----:B------:R-:W2:Y:S04]  /*0320*/  @!P0 LDG.E R18, desc[UR4][R10.64] ;  /* 0x000000040a128981 */ /* 0x000ea8000c1e1900 */
[----:B------:R-:W3:Y:S04]  /*0330*/  @!P0 LDG.E R20, desc[UR4][R10.64+0x10] ;  /* 0x000010040a148981 */ /* 0x000ee8000c1e1900 */
[----:B------:R-:W4:Y:S04]  /*0340*/  @P1 LDG.E R22, desc[UR4][R10.64+0x14] ;  /* 0x000014040a161981 */ /* 0x000f28000c1e1900 */
[----:B------:R-:W4:Y:S04]  /*0350*/  @P2 LDG.E R26, desc[UR4][R10.64+0x28] ;  /* 0x000028040a1a2981 */ /* 0x000f28000c1e1900 */
[----:B------:R-:W4:Y:S04]  /*0360*/  @!P0 LDG.E R21, desc[UR4][R10.64+0x4] ;  /* 0x000004040a158981 */ /* 0x000f28000c1e1900 */
[----:B------:R-:W4:Y:S04]  /*0370*/  @!P0 LDG.E R23, desc[UR4][R10.64+0xc] ;  /* 0x00000c040a178981 */ /* 0x000f28000c1e1900 */
[----:B------:R-:W4:Y:S04]  /*0380*/  @P1 LDG.E R25, desc[UR4][R10.64+0x18] ;  /* 0x000018040a191981 */ /* 0x000f28000c1e1900 */
[----:B------:R-:W4:Y:S04]  /*0390*/  @P3 LDG.E R28, desc[UR4][R10.64+0x3c] ;  /* 0x00003c040a1c3981 */ /* 0x000f28000c1e1900 */
[----:B------:R-:W4:Y:S01]  /*03a0*/  @P6 LDG.E R27, desc[UR4][R10.64+0x7c] ;  /* 0x00007c040a1b6981 */ /* 0x000f22000c1e1900 */
[----:B--2---:R-:W-:-:S03]  /*03b0*/  @!P0 LOP3.LUT R15, R15, R18, RZ, 0x3c, !PT ;  /* 0x000000120f0f8212 */ /* 0x004fc600078e3cff */
[----:B------:R-:W2:Y:S01]  /*03c0*/  @!P0 LDG.E R18, desc[UR4][R10.64+0x8] ;  /* 0x000008040a128981 */ /* 0x000ea2000c1e1900 */
[----:B---3--:R-:W-:-:S03]  /*03d0*/  @!P0 LOP3.LUT R3, R3, R20, RZ, 0x3c, !PT ;  /* 0x0000001403038212 */ /* 0x008fc600078e3cff */
[----:B------:R-:W3:Y:S01]  /*03e0*/  @P1 LDG.E R20, desc[UR4][R10.64+0x24] ;  /* 0x000024040a141981 */ /* 0x000ee2000c1e1900 */
[----:B----4-:R-:W-:-:S03]  /*03f0*/  @P1 LOP3.LUT R15, R15, R22, RZ, 0x3c, !PT ;  /* 0x000000160f0f1212 */ /* 0x010fc600078e3cff */
[----:B------:R-:W4:Y:S01]  /*0400*/  @P2 LDG.E R22, desc[UR4][R10.64+0x38] ;  /* 0x000038040a162981 */ /* 0x000f22000c1e1900 */
[----:B------:R-:W-:-:S03]  /*0410*/  @P2 LOP3.LUT R15, R15, R26, RZ, 0x3c, !PT ;  /* 0x0000001a0f0f2212 */ /* 0x000fc600078e3cff */
[----:B------:R-:W4:Y:S01]  /*0420*/  @P4 LDG.E R26, desc[UR4][R10.64+0x50] ;  /* 0x000050040a1a4981 */ /* 0x000f22000c1e1900 */
[----:B------:R-:W-:-:S03]  /*0430*/  @!P0 LOP3.LUT R4, R4, R21, RZ, 0x3c, !PT ;  /* 0x0000001504048212 */ /* 0x000fc600078e3cff */
[----:B------:R-:W4:Y:S01]  /*0440*/  @P1 LDG.E R21, desc[UR4][R10.64+0x20] ;  /* 0x000020040a151981 */ /* 0x000f22000c1e1900 */
[----:B------:R-:W-:-:S03]  /*0450*/  @!P0 LOP3.LUT R2, R2, R23, RZ, 0x3c, !PT ;  /* 0x0000001702028212 */ /* 0x000fc600078e3cff */
[----:B------:R-:W4:Y:S01]  /*0460*/  @P2 LDG.E R23, desc[UR4][R10.64+0x2c] ;  /* 0x00002c040a172981 */ /* 0x000f22000c1e1900 */
[----:B------:R-:W-:-:S03]  /*0470*/  @P1 LOP3.LUT R4, R4, R25, RZ, 0x3c, !PT ;  /* 0x0000001904041212 */ /* 0x000fc600078e3cff */
[----:B------:R-:W4:Y:S01]  /*0480*/  @P2 LDG.E R25, desc[UR4][R10.64+0x34] ;  /* 0x000034040a192981 */ /* 0x000f22000c1e1900 */
[----:B--2---:R-:W-:-:S03]  /*0490*/  @!P0 LOP3.LUT R5, R5, R18, RZ, 0x3c, !PT ;  /* 0x0000001205058212 */ /* 0x004fc600078e3cff */
[----:B------:R-:W2:Y:S01]  /*04a0*/  @P1 LDG.E R18, desc[UR4][R10.64+0x1c] ;  /* 0x00001c040a121981 */ /* 0x000ea2000c1e1900 */
[----:B---3--:R-:W-:-:S03]  /*04b0*/  @P1 LOP3.LUT R3, R3, R20, RZ, 0x3c, !PT ;  /* 0x0000001403031212 */ /* 0x008fc600078e3cff */
[----:B------:R-:W3:Y:S01]  /*04c0*/  @P2 LDG.E R20, desc[UR4][R10.64+0x30] ;  /* 0x000030040a142981 */ /* 0x000ee2000c1e1900 */
[----:B----4-:R-:W-:-:S03]  /*04d0*/  @P2 LOP3.LUT R3, R3, R22, RZ, 0x3c, !PT ;  /* 0x0000001603032212 */ /* 0x010fc600078e3cff */
[----:B------:R-:W4:Y:S01]  /*04e0*/  @P3 LDG.E R22, desc[UR4][R10.64+0x4c] ;  /* 0x00004c040a163981 */ /* 0x000f22000c1e1900 */
[----:B------:R-:W-:-:S04]  /*04f0*/  @P3 LOP3.LUT R15, R15, R28, RZ, 0x3c, !PT ;  /* 0x0000001c0f0f3212 */ /* 0x000fc800078e3cff */
[----:B------:R-:W-:Y:S02]  /*0500*/  @P4 LOP3.LUT R15, R15, R26, RZ, 0x3c, !PT ;  /* 0x0000001a0f0f4212 */ /* 0x000fe400078e3cff */
[----:B------:R-:W-:Y:S01]  /*0510*/  @P1 LOP3.LUT R2, R2, R21, RZ, 0x3c, !PT ;  /* 0x0000001502021212 */ /* 0x000fe200078e3cff */
[----:B------:R-:W4:Y:S04]  /*0520*/  @P5 LDG.E R26, desc[UR4][R10.64+0x64] ;  /* 0x000064040a1a5981 */ /* 0x000f28000c1e1900 */
[----:B------:R-:W4:Y:S01]  /*0530*/  @P3 LDG.E R21, desc[UR4][R10.64+0x40] ;  /* 0x000040040a153981 */ /* 0x000f22000c1e1900 */
[----:B------:R-:W-:Y:S02]  /*0540*/  @P2 LOP3.LUT R4, R4, R23, RZ, 0x3c, !PT ;  /* 0x0000001704042212 */ /* 0x000fe400078e3cff */
[----:B------:R-:W-:Y:S01]  /*0550*/  @P2 LOP3.LUT R2, R2, R25, RZ, 0x3c, !PT ;  /* 0x0000001902022212 */ /* 0x000fe200078e3cff */
[----:B------:R-:W4:Y:S04]  /*0560*/  @P3 LDG.E R23, desc[UR4][R10.64+0x48] ;  /* 0x000048040a173981 */ /* 0x000f28000c1e1900 */
[----:B------:R-:W4:Y:S01]  /*0570*/  @P4 LDG.E R25, desc[UR4][R10.64+0x54] ;  /* 0x000054040a194981 */ /* 0x000f22000c1e1900 */
[----:B--2---:R-:W-:-:S03]  /*0580*/  @P1 LOP3.LUT R5, R5, R18, RZ, 0x3c, !PT ;  /* 0x0000001205051212 */ /* 0x004fc600078e3cff */
[----:B------:R-:W2:Y:S01]  /*0590*/  @P3 LDG.E R18, desc[UR4][R10.64+0x44] ;  /* 0x000044040a123981 */ /* 0x000ea2000c1e1900 */
[----:B---3--:R-:W-:-:S03]  /*05a0*/  @P2 LOP3.LUT R5, R5, R20, RZ, 0x3c, !PT ;  /* 0x0000001405052212 */ /* 0x008fc600078e3cff */
[----:B------:R-:W3:Y:S01]  /*05b0*/  @P4 LDG.E R20, desc[UR4][R10.64+0x58] ;  /* 0x000058040a144981 */ /* 0x000ee2000c1e1900 */
[----:B----4-:R-:W-:-:S03]  /*05c0*/  @P3 LOP3.LUT R3, R3, R22, RZ, 0x3c, !PT ;  /* 0x0000001603033212 */ /* 0x010fc600078e3cff */
[----:B------:R-:W4:Y:S01]  /*05d0*/  @P4 LDG.E R22, desc[UR4][R10.64+0x60] ;  /* 0x000060040a164981 */ /* 0x000f22000c1e1900 */
[----:B------:R-:W-:Y:S02]  /*05e0*/  LOP3.LUT P0, RZ, R24, 0x80, RZ, 0xc0, !PT ;  /* 0x0000008018ff7812 */ /* 0x000fe4000780c0ff */
[----:B------:R-:W-:Y:S02]  /*05f0*/  @P5 LOP3.LUT R15, R15, R26, RZ, 0x3c, !PT ;  /* 0x0000001a0f0f5212 */ /* 0x000fe400078e3cff */
[----:B------:R-:W4:Y:S01]  /*0600*/  @P6 LDG.E R26, desc[UR4][R10.64+0x78] ;  /* 0x000078040a1a6981 */ /* 0x000f22000c1e1900 */
[----:B------:R-:W-:-:S03]  /*0610*/  @P3 LOP3.LUT R4, R4, R21, RZ, 0x3c, !PT ;  /* 0x0000001504043212 */ /* 0x000fc600078e3cff */
[----:B------:R-:W4:Y:S01]  /*0620*/  @P4 LDG.E R21, desc[UR4][R10.64+0x5c] ;  /* 0x00005c040a154981 */ /* 0x000f22000c1e1900 */
[----:B------:R-:W-:-:S03]  /*0630*/  @P3 LOP3.LUT R2, R2, R23, RZ, 0x3c, !PT ;  /* 0x0000001702023212 */ /* 0x000fc600078e3cff */
[----:B------:R-:W4:Y:S01]  /*0640*/  @P5 LDG.E R23, desc[UR4][R10.64+0x68] ;  /* 0x000068040a175981 */ /* 0x000f22000c1e1900 */
[----:B------:R-:W-:-:S03]  /*0650*/  @P4 LOP3.LUT R4, R4, R25, RZ, 0x3c, !PT ;  /* 0x0000001904044212 */ /* 0x000fc600078e3cff */
[----:B------:R-:W4:Y:S01]  /*0660*/  @P5 LDG.E R25, desc[UR4][R10.64+0x70] ;  /* 0x000070040a195981 */ /* 0x000f22000c1e1900 */
[----:B--2---:R-:W-:-:S03]  /*0670*/  @P3 LOP3.LUT R5, R5, R18, RZ, 0x3c, !PT ;  /* 0x0000001205053212 */ /* 0x004fc600078e3cff */
[----:B------:R-:W2:Y:S01]  /*0680*/  @P5 LDG.E R18, desc[UR4][R10.64+0x6c] ;  /* 0x00006c040a125981 */ /* 0x000ea2000c1e1900 */
[----:B---3--:R-:W-:-:S03]  /*0690*/  @P4 LOP3.LUT R5, R5, R20, RZ, 0x3c, !PT ;  /* 0x0000001405054212 */ /* 0x008fc600078e3cff */
[----:B------:R-:W3:Y:S01]  /*06a0*/  @P5 LDG.E R20, desc[UR4][R10.64+0x74] ;  /* 0x000074040a145981 */ /* 0x000ee2000c1e1900 */
[----:B----4-:R-:W-:-:S03]  /*06b0*/  @P4 LOP3.LUT R3, R3, R22, RZ, 0x3c, !PT ;  /* 0x0000001603034212 */ /* 0x010fc600078e3cff */
[----:B------:R-:W4:Y:S01]  /*06c0*/  @P0 LDG.E R22, desc[UR4][R10.64+0x8c] ;  /* 0x00008c040a160981 */ /* 0x000f22000c1e1900 */
[----:B------:R-:W-:-:S03]  /*06d0*/  @P6 LOP3.LUT R15, R15, R26, RZ, 0x3c, !PT ;  /* 0x0000001a0f0f6212 */ /* 0x000fc600078e3cff */
        /* <DEDUP_REMOVED lines=13> */
[----:B------:R-:W-:Y:S02]  /*07b0*/  @P6 LOP3.LUT R4, R4, R27, RZ, 0x3c, !PT ;  /* 0x0000001b04046212 */ /* 0x000fe400078e3cff */
[----:B------:R-:W-:Y:S02]  /*07c0*/  @P6 LOP3.LUT R2, R2, R21, RZ, 0x3c, !PT ;  /* 0x0000001502026212 */ /* 0x000fe400078e3cff */
[----:B------:R-:W-:Y:S02]  /*07d0*/  @P0 LOP3.LUT R4, R4, R23, RZ, 0x3c, !PT ;  /* 0x0000001704040212 */ /* 0x000fe400078e3cff */
[----:B------:R-:W-:Y:S02]  /*07e0*/  @P0 LOP3.LUT R2, R2, R25, RZ, 0x3c, !PT ;  /* 0x0000001902020212 */ /* 0x000fe400078e3cff */
[----:B--2---:R-:W-:Y:S02]  /*07f0*/  @P6 LOP3.LUT R5, R5, R18, RZ, 0x3c, !PT ;  /* 0x0000001205056212 */ /* 0x004fe400078e3cff */
[----:B---3--:R-:W-:-:S02]  /*0800*/  @P6 LOP3.LUT R3, R3, R20, RZ, 0x3c, !PT ;  /* 0x0000001403036212 */ /* 0x008fc400078e3cff */
[----:B----4-:R-:W-:Y:S02]  /*0810*/  @P0 LOP3.LUT R5, R5, R22, RZ, 0x3c, !PT ;  /* 0x0000001605050212 */ /* 0x010fe400078e3cff */
[----:B------:R-:W-:Y:S02]  /*0820*/  @P0 LOP3.LUT R3, R3, R26, RZ, 0x3c, !PT ;  /* 0x0000001a03030212 */ /* 0x000fe400078e3cff */
[----:B------:R-:W-:-:S13]  /*0830*/  R2P PR, R24.B1, 0x7f ;  /* 0x0000007f18007804 */ /* 0x000fda0000001000 */
[----:B------:R-:W2:Y:S04]  /*0840*/  @P0 LDG.E R18, desc[UR4][R10.64+0xa0] ;  /* 0x0000a0040a120981 */ /* 0x000ea8000c1e1900 */
[----:B------:R-:W3:Y:S04]  /*0850*/  @P1 LDG.E R22, desc[UR4][R10.64+0xb4] ;  /* 0x0000b4040a161981 */ /* 0x000ee8000c1e1900 */
[----:B------:R-:W4:Y:S04]  /*0860*/  @P2 LDG.E R26, desc[UR4][R10.64+0xc8] ;  /* 0x0000c8040a1a2981 */ /* 0x000f28000c1e1900 */
[----:B------:R-:W4:Y:S04]  /*0870*/  @P3 LDG.E R28, desc[UR4][R10.64+0xdc] ;  /* 0x0000dc040a1c3981 */ /* 0x000f28000c1e1900 */
[----:B------:R-:W4:Y:S04]  /*0880*/  @P0 LDG.E R23, desc[UR4][R10.64+0xa4] ;  /* 0x0000a4040a170981 */ /* 0x000f28000c1e1900 */
[----:B------:R-:W4:Y:S04]  /*0890*/  @P0 LDG.E R20, desc[UR4][R10.64+0xa8] ;  /* 0x0000a8040a140981 */ /* 0x000f28000c1e1900 */
[----:B------:R-:W4:Y:S04]  /*08a0*/  @P4 LDG.E R25, desc[UR4][R10.64+0xf0] ;  /* 0x0000f0040a194981 */ /* 0x000f28000c1e1900 */
        /* <DEDUP_REMOVED lines=21> */
[----:B------:R-:W-:Y:S02]  /*0a00*/  LOP3.LUT P0, RZ, R24, 0x8000, RZ, 0xc0, !PT ;  /* 0x0000800018ff7812 */ /* 0x000fe4000780c0ff */
[----:B----4-:R-:W-:Y:S01]  /*0a10*/  @P5 LOP3.LUT R15, R15, R26, RZ, 0x3c, !PT ;  /* 0x0000001a0f0f5212 */ /* 0x010fe200078e3cff */
[----:B------:R-:W4:Y:S04]  /*0a20*/  @P3 LDG.E R24, desc[UR4][R10.64+0xe4] ;  /* 0x0000e4040a183981 */ /* 0x000f28000c1e1900 */
[----:B------:R-:W2:Y:S01]  /*0a30*/  @P6 LDG.E R26, desc[UR4][R10.64+0x118] ;  /* 0x000118040a1a6981 */ /* 0x000ea2000c1e1900 */
        /* <DEDUP_REMOVED lines=8> */
[----:B---3--:R-:W-:-:S03]  /*0ac0*/  @P2 LOP3.LUT R3, R3, R22, RZ, 0x3c, !PT ;  /* 0x0000001603032212 */ /* 0x008fc600078e3cff */
[----:B------:R-:W3:Y:S01]  /*0ad0*/  @P4 LDG.E R22, desc[UR4][R10.64+0x100] ;  /* 0x000100040a164981 */ /* 0x000ee2000c1e1900 */
[----:B--2---:R-:W-:-:S03]  /*0ae0*/  @P6 LOP3.LUT R15, R15, R26, RZ, 0x3c, !PT ;  /* 0x0000001a0f0f6212 */ /* 0x004fc600078e3cff */
[----:B------:R-:W2:Y:S01]  /*0af0*/  @P0 LDG.E R26, desc[UR4][R10.64+0x12c] ;  /* 0x00012c040a1a0981 */ /* 0x000ea2000c1e1900 */
[----:B----4-:R-:W-:-:S03]  /*0b00*/  @P2 LOP3.LUT R2, R2, R23, RZ, 0x3c, !PT ;  /* 0x0000001702022212 */ /* 0x010fc600078e3cff */
[----:B------:R-:W4:Y:S01]  /*0b10*/  @P4 LDG.E R23, desc[UR4][R10.64+0xfc] ;  /* 0x0000fc040a174981 */ /* 0x000f22000c1e1900 */
[----:B------:R-:W-:-:S03]  /*0b20*/  @P2 LOP3.LUT R5, R5, R20, RZ, 0x3c, !PT ;  /* 0x0000001405052212 */ /* 0x000fc600078e3cff */
[----:B------:R-:W4:Y:S01]  /*0b30*/  @P4 LDG.E R20, desc[UR4][R10.64+0xf8] ;  /* 0x0000f8040a144981 */ /* 0x000f22000c1e1900 */
[----:B------:R-:W-:Y:S02]  /*0b40*/  @P3 LOP3.LUT R2, R2, R27, RZ, 0x3c, !PT ;  /* 0x0000001b02023212 */ /* 0x000fe400078e3cff */
[----:B------:R-:W-:Y:S01]  /*0b50*/  @P3 LOP3.LUT R4, R4, R25, RZ, 0x3c, !PT ;  /* 0x0000001904043212 */ /* 0x000fe200078e3cff */
[----:B------:R-:W4:Y:S01]  /*0b60*/  @P5 LDG.E R27, desc[UR4][R10.64+0x110] ;  /* 0x000110040a1b5981 */ /* 0x000f22000c1e1900 */
[----:B------:R-:W-:-:S03]  /*0b70*/  @P3 LOP3.LUT R5, R5, R24, RZ, 0x3c, !PT ;  /* 0x0000001805053212 */ /* 0x000fc600078e3cff */
[----:B------:R-:W4:Y:S04]  /*0b80*/  @P5 LDG.E R25, desc[UR4][R10.64+0x108] ;  /* 0x000108040a195981 */ /* 0x000f28000c1e1900 */
        /* <DEDUP_REMOVED lines=19> */
[----:B------:R-:W-:-:S05]  /*0cc0*/  VIADD R19, R19, 0x10 ;  /* 0x0000001013137836 */ /* 0x000fca0000000000 */
[----:B------:R-:W-:Y:S02]  /*0cd0*/  ISETP.NE.AND P1, PT, R19, 0x20, PT ;  /* 0x000000201300780c */ /* 0x000fe40003f25270 */
[----:B------:R-:W-:Y:S02]  /*0ce0*/  @P5 LOP3.LUT R3, R3, R18, RZ, 0x3c, !PT ;  /* 0x0000001203035212 */ /* 0x000fe400078e3cff */
[----:B------:R-:W-:Y:S02]  /*0cf0*/  @P6 LOP3.LUT R4, R4, R21, RZ, 0x3c, !PT ;  /* 0x0000001504046212 */ /* 0x000fe400078e3cff */
[----:B---3--:R-:W-:-:S04]  /*0d00*/  @P6 LOP3.LUT R3, R3, R22, RZ, 0x3c, !PT ;  /* 0x0000001603036212 */ /* 0x008fc800078e3cff */
[----:B--2---:R-:W-:Y:S02]  /*0d10*/  @P0 LOP3.LUT R3, R3, R26, RZ, 0x3c, !PT ;  /* 0x0000001a03030212 */ /* 0x004fe400078e3cff */
[----:B----4-:R-:W-:Y:S02]  /*0d20*/  @P6 LOP3.LUT R2, R2, R23, RZ, 0x3c, !PT ;  /* 0x0000001702026212 */ /* 0x010fe400078e3cff */
[----:B------:R-:W-:Y:S02]  /*0d30*/  @P6 LOP3.LUT R5, R5, R20, RZ, 0x3c, !PT ;  /* 0x0000001405056212 */ /* 0x000fe400078e3cff */
[----:B------:R-:W-:Y:S02]  /*0d40*/  @P0 LOP3.LUT R2, R2, R27, RZ, 0x3c, !PT ;  /* 0x0000001b02020212 */ /* 0x000fe400078e3cff */
[----:B------:R-:W-:Y:S02]  /*0d50*/  @P0 LOP3.LUT R4, R4, R25, RZ, 0x3c, !PT ;  /* 0x0000001904040212 */ /* 0x000fe400078e3cff */
[----:B------:R-:W-:Y:S01]  /*0d60*/  @P0 LOP3.LUT R5, R5, R24, RZ, 0x3c, !PT ;  /* 0x0000001805050212 */ /* 0x000fe200078e3cff */
[----:B------:R-:W-:Y:S06]  /*0d70*/  @P1 BRA `(.L_x_18) ;  /* 0xfffffff400481947 */ /* 0x000fec000383ffff */
[----:B------:R-:W-:-:S05]  /*0d80*/  VIADD R17, R17, 0x1 ;  /* 0x0000000111117836 */ /* 0x000fca0000000000 */
[----:B------:R-:W-:-:S13]  /*0d90*/  ISETP.NE.AND P0, PT, R17, 0x5, PT ;  /* 0x000000051100780c */ /* 0x000fda0003f05270 */
[----:B------:R-:W-:Y:S05]  /*0da0*/  @P0 BRA `(.L_x_19) ;  /* 0xfffffff400300947 */ /* 0x000fea000383ffff */
[----:B------:R1:W-:Y:S01]  /*0db0*/  STG.E.64 desc[UR4][R6.64+0x8], R4 ;  /* 0x0000080406007986 */ /* 0x0003e2000c101b04 */
[----:B------:R-:W-:Y:S01]  /*0dc0*/  VIADD R14, R14, 0x1 ;  /* 0x000000010e0e7836 */ /* 0x000fe20000000000 */
[----:B------:R-:W-:Y:S02]  /*0dd0*/  LOP3.LUT R11, R13, 0x3, RZ, 0xc0, !PT ;  /* 0x000000030d0b7812 */ /* 0x000fe400078ec0ff */
[----:B------:R1:W-:Y:S02]  /*0de0*/  STG.E.64 desc[UR4][R6.64+0x10], R2 ;  /* 0x0000100206007986 */ /* 0x0003e4000c101b04 */
[----:B------:R-:W-:Y:S02]  /*0df0*/  ISETP.GE.U32.AND P0, PT, R14, R11, PT ;  /* 0x0000000b0e00720c */ /* 0x000fe40003f06070 */
[----:B------:R1:W-:Y:S11]  /*0e00*/  STG.E desc[UR4][R6.64+0x4], R15 ;  /* 0x0000040f06007986 */ /* 0x0003f6000c101904 */
[----:B------:R-:W-:Y:S05]  /*0e10*/  @!P0 BRA `(.L_x_20) ;  /* 0xfffffff400048947 */ /* 0x000fea000383ffff */
.L_x_17:
[----:B------:R-:W-:Y:S05]  /*0e20*/  BSYNC.RECONVERGENT B1 ;  /* 0x0000000000017941 */ /* 0x000fea0003800200 */
.L_x_16:
[C---:B------:R-:W-:Y:S01]  /*0e30*/  ISETP.GT.U32.AND P0, PT, R13.reuse, 0x3, PT ;  /* 0x000000030d00780c */ /* 0x040fe20003f04070 */
[----:B------:R-:W-:Y:S01]  /*0e40*/  VIADD R12, R12, 0x1 ;  /* 0x000000010c0c7836 */ /* 0x000fe20000000000 */
[--C-:B------:R-:W-:Y:S02]  /*0e50*/  SHF.R.U64 R13, R13, 0x2, R0.reuse ;  /* 0x000000020d0d7819 */ /* 0x100fe40000001200 */
[----:B------:R-:W-:Y:S02]  /*0e60*/  ISETP.GT.U32.AND.EX P0, PT, R0, RZ, PT, P0 ;  /* 0x000000ff0000720c */ /* 0x000fe40003f04100 */
[----:B------:R-:W-:-:S11]  /*0e70*/  SHF.R.U32.HI R0, RZ, 0x2, R0 ;  /* 0x00000002ff007819 */ /* 0x000fd60000011600 */
[----:B------:R-:W-:Y:S05]  /*0e80*/  @P0 BRA `(.L_x_21) ;  /* 0xfffffff000c80947 */ /* 0x000fea000383ffff */
.L_x_15:
[----:B------:R-:W-:Y:S05]  /*0e90*/  BSYNC.RECONVERGENT B0 ;  /* 0x0000000000007941 */ /* 0x000fea0003800200 */
.L_x_14:
[----:B------:R-:W-:Y:S04]  /*0ea0*/  STG.E.64 desc[UR4][R6.64+0x18], RZ ;  /* 0x000018ff06007986 */ /* 0x000fe8000c101b04 */
[----:B------:R-:W-:Y:S04]  /*0eb0*/  STG.E desc[UR4][R6.64+0x20], RZ ;  /* 0x000020ff06007986 */ /* 0x000fe8000c101904 */
[----:B------:R-:W-:Y:S01]  /*0ec0*/  STG.E.64 desc[UR4][R6.64+0x28], RZ ;  /* 0x000028ff06007986 */ /* 0x000fe2000c101b04 */
[----:B------:R-:W-:Y:S05]  /*0ed0*/  EXIT ;  /* 0x000000000000794d */ /* 0x000fea0003800000 */
.L_x_22:
        /* <DEDUP_REMOVED lines=10> */
.L_x_25:


//--------------------- .nv.global.init           --------------------------
	.section	.nv.global.init,"aw",@progbits
	.align	4
.nv.global.init:
	.type		mrg32k3aM1SubSeq,@object
	.size		mrg32k3aM1SubSeq,(mrg32k3aM2SubSeq - mrg32k3aM1SubSeq)
mrg32k3aM1SubSeq:
        /*0000*/ 	.byte	0x0b, 0xcc, 0xee, 0x04, 0x73, 0x29, 0x8b, 0x6f, 0xf6, 0x53, 0x03, 0xf6, 0x23, 0xf6, 0xea, 0xda
        /* <DEDUP_REMOVED lines=125> */
	.type		mrg32k3aM2SubSeq,@object
	.size		mrg32k3aM2SubSeq,(mrg32k3aM1 - mrg32k3aM2SubSeq)
mrg32k3aM2SubSeq:
        /* <DEDUP_REMOVED lines=126> */
	.type		mrg32k3aM1,@object
	.size		mrg32k3aM1,(mrg32k3aM1Seq - mrg32k3aM1)
mrg32k3aM1:
        /* <DEDUP_REMOVED lines=144> */
	.type		mrg32k3aM1Seq,@object
	.size		mrg32k3aM1Seq,(mrg32k3aM2 - mrg32k3aM1Seq)
mrg32k3aM1Seq:
        /* <DEDUP_REMOVED lines=144> */
	.type		mrg32k3aM2,@object
	.size		mrg32k3aM2,(mrg32k3aM2Seq - mrg32k3aM2)
mrg32k3aM2:
        /* <DEDUP_REMOVED lines=144> */
	.type		mrg32k3aM2Seq,@object
	.size		mrg32k3aM2Seq,(precalc_xorwow_matrix - mrg32k3aM2Seq)
mrg32k3aM2Seq:
        /* <DEDUP_REMOVED lines=144> */
	.type		precalc_xorwow_matrix,@object
	.size		precalc_xorwow_matrix,(precalc_xorwow_offset_matrix - precalc_xorwow_matrix)
precalc_xorwow_matrix:
        /* <DEDUP_REMOVED lines=6400> */
	.type		precalc_xorwow_offset_matrix,@object
	.size		precalc_xorwow_offset_matrix,(.L_1 - precalc_xorwow_offset_matrix)
precalc_xorwow_offset_matrix:
        /* <DEDUP_REMOVED lines=6400> */
.L_1:


//--------------------- .nv.shared.reserved.0     --------------------------
	.section	.nv.shared.reserved.0,"aw",@nobits
	.weak		__nv_reservedSMEM_offset_0_alias
	.size		__nv_reservedSMEM_offset_0_alias, 0, 64
	.other		__nv_reservedSMEM_offset_0_alias,@"STO_CUDA_RESERVED_SHARED STV_DEFAULT"
__nv_reservedSMEM_offset_0_alias:
	.zero		0
	.zero		64


//--------------------- .nv.constant0._Z10spreadFireP4CellP17curandStateXORWOWPi --------------------------
	.section	.nv.constant0._Z10spreadFireP4CellP17curandStateXORWOWPi,"a",@progbits
	.sectionflags	@""
	.align	4
.nv.constant0._Z10spreadFireP4CellP17curandStateXORWOWPi:
	.zero		920


//--------------------- .nv.constant0._Z10initForestP4CellP17curandStateXORWOW --------------------------
	.section	.nv.constant0._Z10initForestP4CellP17curandStateXORWOW,"a",@progbits
	.sectionflags	@""
	.align	4
.nv.constant0._Z10initForestP4CellP17curandStateXORWOW:
	.zero		912


//--------------------- .nv.constant0._Z8setupRNGP17curandStateXORWOWm --------------------------
	.section	.nv.constant0._Z8setupRNGP17curandStateXORWOWm,"a",@progbits
	.sectionflags	@""
	.align	4
.nv.constant0._Z8setupRNGP17curandStateXORWOWm:
	.zero		912


//--------------------- SYMBOLS --------------------------

	.type		.nv.reservedSmem.offset0,@object
	.size		.nv.reservedSmem.offset0,0x4
